	.target	sm_90a

	.elftype	@"ET_EXEC"


//--------------------- .note.nv.tkinfo           --------------------------
	.section	.note.nv.tkinfo,"",@"SHT_NOTE"
	.sectionflags	@"SHF_NOTE_NV_TKINFO"
	.tkinfo
        /*0018*/ 	.word	0x00000002
        /*0030*/ 	.string	""
        /*0030*/ 	.string	"ptxas"
        /*0030*/ 	.string	"Cuda compilation tools, release 13.0, V13.0.88"
        /*0030*/ 	.string	"Build cuda_13.0.r13.0/compiler.36424714_0"
        /*0030*/ 	.string	"-arch sm_90a -m 64 "



//--------------------- .note.nv.cuinfo           --------------------------
	.section	.note.nv.cuinfo,"",@"SHT_NOTE"
	.sectionflags	@"SHF_NOTE_NV_CUINFO"
        /*0018*/ 	.short	0x0002
        /*001a*/ 	.short	0x005a
        /*001c*/ 	.short	0x0082
	.zero		2


//--------------------- .nv.info                  --------------------------
	.section	.nv.info,"",@"SHT_CUDA_INFO"
	.align	4


	//----- nvinfo : EIATTR_REGCOUNT
	.align		4
        /*0000*/ 	.byte	0x04, 0x2f
        /*0002*/ 	.short	(.L_15 - .L_14)
	.align		4
.L_14:
        /*0004*/ 	.word	index@(_ZN7cutlass13device_kernelINS_4gemm6kernel13GemmUniversalIN4cute5tupleIJiiiiEEENS1_10collective13CollectiveMmaINS1_34MainloopSm90TmaGmmaWarpSpecializedILi4ENS5_IJNS4_1CILi2EEESB_NSA_ILi1EEEEEENS1_32KernelTmaWarpSpecializedPingpongEEENS5_IJNSA_ILi64EEENSA_ILi128EEENSA_ILi32EEEEEEaNS5_IJlSC_lEEEaSK_NS4_8TiledMMAINS4_8MMA_AtomIJNS4_4SM904GMMA27MMA_64x128x32_S32S8S8_SS_TNEEEENS4_6LayoutINS5_IJSC_SC_SC_EEENS5_IJNSA_ILi0EEEST_ST_EEEEENS5_IJNS4_10UnderscoreESW_SW_EEEEENS4_23SM90_TMA_LOAD_MULTICASTENS4_14ComposedLayoutINS4_7SwizzleILi1ELi4ELi3EEENS4_18smem_ptr_flag_bitsILi8EEENSR_INS5_IJNSA_ILi8EEESI_EEENS5_IJSI_SC_EEEEEEEvNS4_8identityESZ_S19_vS1A_EENS_8epilogue10collective6detail29Sm90TmaWarpSpecializedAdapterINS1D_15DefaultEpilogueIaSK_SK_NS1C_6thread17LinearCombinationIaLi1EiiLNS1H_9ScaleType4KindE0ELNS_15FloatRoundStyleE2EaEENS1_15EpilogueDefaultEEEEEvvEEEEvNT_6ParamsE)
        /*0008*/ 	.word	0x000000a8


	//----- nvinfo : EIATTR_FRAME_SIZE
	.align		4
.L_15:
        /*000c*/ 	.byte	0x04, 0x11
        /*000e*/ 	.short	(.L_17 - .L_16)
	.align		4
.L_16:
        /*0010*/ 	.word	index@(_ZN7cutlass13device_kernelINS_4gemm6kernel13GemmUniversalIN4cute5tupleIJiiiiEEENS1_10collective13CollectiveMmaINS1_34MainloopSm90TmaGmmaWarpSpecializedILi4ENS5_IJNS4_1CILi2EEESB_NSA_ILi1EEEEEENS1_32KernelTmaWarpSpecializedPingpongEEENS5_IJNSA_ILi64EEENSA_ILi128EEENSA_ILi32EEEEEEaNS5_IJlSC_lEEEaSK_NS4_8TiledMMAINS4_8MMA_AtomIJNS4_4SM904GMMA27MMA_64x128x32_S32S8S8_SS_TNEEEENS4_6LayoutINS5_IJSC_SC_SC_EEENS5_IJNSA_ILi0EEEST_ST_EEEEENS5_IJNS4_10UnderscoreESW_SW_EEEEENS4_23SM90_TMA_LOAD_MULTICASTENS4_14ComposedLayoutINS4_7SwizzleILi1ELi4ELi3EEENS4_18smem_ptr_flag_bitsILi8EEENSR_INS5_IJNSA_ILi8EEESI_EEENS5_IJSI_SC_EEEEEEEvNS4_8identityESZ_S19_vS1A_EENS_8epilogue10collective6detail29Sm90TmaWarpSpecializedAdapterINS1D_15DefaultEpilogueIaSK_SK_NS1C_6thread17LinearCombinationIaLi1EiiLNS1H_9ScaleType4KindE0ELNS_15FloatRoundStyleE2EaEENS1_15EpilogueDefaultEEEEEvvEEEEvNT_6ParamsE)
        /*0014*/ 	.word	0x00000000


	//----- nvinfo : EIATTR_MIN_STACK_SIZE
	.align		4
.L_17:
        /*0018*/ 	.byte	0x04, 0x12
        /*001a*/ 	.short	(.L_19 - .L_18)
	.align		4
.L_18:
        /*001c*/ 	.word	index@(_ZN7cutlass13device_kernelINS_4gemm6kernel13GemmUniversalIN4cute5tupleIJiiiiEEENS1_10collective13CollectiveMmaINS1_34MainloopSm90TmaGmmaWarpSpecializedILi4ENS5_IJNS4_1CILi2EEESB_NSA_ILi1EEEEEENS1_32KernelTmaWarpSpecializedPingpongEEENS5_IJNSA_ILi64EEENSA_ILi128EEENSA_ILi32EEEEEEaNS5_IJlSC_lEEEaSK_NS4_8TiledMMAINS4_8MMA_AtomIJNS4_4SM904GMMA27MMA_64x128x32_S32S8S8_SS_TNEEEENS4_6LayoutINS5_IJSC_SC_SC_EEENS5_IJNSA_ILi0EEEST_ST_EEEEENS5_IJNS4_10UnderscoreESW_SW_EEEEENS4_23SM90_TMA_LOAD_MULTICASTENS4_14ComposedLayoutINS4_7SwizzleILi1ELi4ELi3EEENS4_18smem_ptr_flag_bitsILi8EEENSR_INS5_IJNSA_ILi8EEESI_EEENS5_IJSI_SC_EEEEEEEvNS4_8identityESZ_S19_vS1A_EENS_8epilogue10collective6detail29Sm90TmaWarpSpecializedAdapterINS1D_15DefaultEpilogueIaSK_SK_NS1C_6thread17LinearCombinationIaLi1EiiLNS1H_9ScaleType4KindE0ELNS_15FloatRoundStyleE2EaEENS1_15EpilogueDefaultEEEEEvvEEEEvNT_6ParamsE)
        /*0020*/ 	.word	0x00000000
.L_19:


//--------------------- .nv.compat                --------------------------
	.section	.nv.compat,"",@"SHT_CUDA_COMPAT_INFO"
	.align	4
        /*0000*/ 	.byte	0x02, 0x09, 0x01, 0x00, 0x02, 0x02, 0x04, 0x00, 0x02, 0x05, 0x05, 0x00, 0x03, 0x07, 0x01, 0x01
        /*0010*/ 	.byte	0x02, 0x03, 0x01, 0x00, 0x02, 0x06, 0x01, 0x00, 0x04, 0x0b, 0x08, 0x00, 0x00, 0x00, 0x00, 0x00
        /*0020*/ 	.byte	0x00, 0x00, 0x00, 0x00


//--------------------- .nv.info._ZN7cutlass13device_kernelINS_4gemm6kernel13GemmUniversalIN4cute5tupleIJiiiiEEENS1_10collective13CollectiveMmaINS1_34MainloopSm90TmaGmmaWarpSpecializedILi4ENS5_IJNS4_1CILi2EEESB_NSA_ILi1EEEEEENS1_32KernelTmaWarpSpecializedPingpongEEENS5_IJNSA_ILi64EEENSA_ILi128EEENSA_ILi32EEEEEEaNS5_IJlSC_lEEEaSK_NS4_8TiledMMAINS4_8MMA_AtomIJNS4_4SM904GMMA27MMA_64x128x32_S32S8S8_SS_TNEEEENS4_6LayoutINS5_IJSC_SC_SC_EEENS5_IJNSA_ILi0EEEST_ST_EEEEENS5_IJNS4_10UnderscoreESW_SW_EEEEENS4_23SM90_TMA_LOAD_MULTICASTENS4_14ComposedLayoutINS4_7SwizzleILi1ELi4ELi3EEENS4_18smem_ptr_flag_bitsILi8EEENSR_INS5_IJNSA_ILi8EEESI_EEENS5_IJSI_SC_EEEEEEEvNS4_8identityESZ_S19_vS1A_EENS_8epilogue10collective6detail29Sm90TmaWarpSpecializedAdapterINS1D_15DefaultEpilogueIaSK_SK_NS1C_6thread17LinearCombinationIaLi1EiiLNS1H_9ScaleType4KindE0ELNS_15FloatRoundStyleE2EaEENS1_15EpilogueDefaultEEEEEvvEEEEvNT_6ParamsE --------------------------
	.section	.nv.info._ZN7cutlass13device_kernelINS_4gemm6kernel13GemmUniversalIN4cute5tupleIJiiiiEEENS1_10collective13CollectiveMmaINS1_34MainloopSm90TmaGmmaWarpSpecializedILi4ENS5_IJNS4_1CILi2EEESB_NSA_ILi1EEEEEENS1_32KernelTmaWarpSpecializedPingpongEEENS5_IJNSA_ILi64EEENSA_ILi128EEENSA_ILi32EEEEEEaNS5_IJlSC_lEEEaSK_NS4_8TiledMMAINS4_8MMA_AtomIJNS4_4SM904GMMA27MMA_64x128x32_S32S8S8_SS_TNEEEENS4_6LayoutINS5_IJSC_SC_SC_EEENS5_IJNSA_ILi0EEEST_ST_EEEEENS5_IJNS4_10UnderscoreESW_SW_EEEEENS4_23SM90_TMA_LOAD_MULTICASTENS4_14ComposedLayoutINS4_7SwizzleILi1ELi4ELi3EEENS4_18smem_ptr_flag_bitsILi8EEENSR_INS5_IJNSA_ILi8EEESI_EEENS5_IJSI_SC_EEEEEEEvNS4_8identityESZ_S19_vS1A_EENS_8epilogue10collective6detail29Sm90TmaWarpSpecializedAdapterINS1D_15DefaultEpilogueIaSK_SK_NS1C_6thread17LinearCombinationIaLi1EiiLNS1H_9ScaleType4KindE0ELNS_15FloatRoundStyleE2EaEENS1_15EpilogueDefaultEEEEEvvEEEEvNT_6ParamsE,"",@"SHT_CUDA_INFO"
	.sectionflags	@""
	.align	4


	//----- nvinfo : EIATTR_CUDA_API_VERSION
	.align		4
        /*0000*/ 	.byte	0x04, 0x37
        /*0002*/ 	.short	(.L_21 - .L_20)
.L_20:
        /*0004*/ 	.word	0x00000082


	//----- nvinfo : EIATTR_KPARAM_INFO
	.align		4
.L_21:
        /*0008*/ 	.byte	0x04, 0x17
        /*000a*/ 	.short	(.L_23 - .L_22)
.L_22:
        /*000c*/ 	.word	0x00000000
        /*0010*/ 	.short	0x0000
        /*0012*/ 	.short	0x0070
        /*0014*/ 	.byte	0x00, 0xf0, 0x01, 0x10


	//----- nvinfo : EIATTR_SPARSE_MMA_MASK
	.align		4
.L_23:
        /*0018*/ 	.byte	0x03, 0x50
        /*001a*/ 	.short	0x0000


	//----- nvinfo : EIATTR_MAXREG_COUNT
	.align		4
        /*001c*/ 	.byte	0x03, 0x1b
        /*001e*/ 	.short	0x00a8


	//----- nvinfo : EIATTR_NUM_BARRIERS
	.align		4
        /*0020*/ 	.byte	0x02, 0x4c
        /*0022*/ 	.byte	0x01
	.zero		1


	//----- nvinfo : EIATTR_EXTERNS
	.align		4
        /*0024*/ 	.byte	0x04, 0x0f
        /*0026*/ 	.short	(.L_25 - .L_24)


	//   ....[0]....
	.align		4
.L_24:
        /*0028*/ 	.word	index@(__assertfail)


	//----- nvinfo : EIATTR_MERCURY_ISA_VERSION
	.align		4
.L_25:
        /*002c*/ 	.byte	0x03, 0x5f
        /*002e*/ 	.short	0x0101


	//----- nvinfo : EIATTR_INT_WARP_WIDE_INSTR_OFFSETS
	.align		4
        /*0030*/ 	.byte	0x04, 0x31
        /*0032*/ 	.short	(.L_27 - .L_26)


	//   ....[0]....
.L_26:
        /*0034*/ 	.word	0x000005c0


	//   ....[1]....
        /*0038*/ 	.word	0x00000610


	//   ....[2]....
        /*003c*/ 	.word	0x000006a0


	//   ....[3]....
        /*0040*/ 	.word	0x000006b0


	//   ....[4]....
        /*0044*/ 	.word	0x000006d0


	//   ....[5]....
        /*0048*/ 	.word	0x000006f0


	//   ....[6]....
        /*004c*/ 	.word	0x000007f0


	//   ....[7]....
        /*0050*/ 	.word	0x00000800


	//   ....[8]....
        /*0054*/ 	.word	0x00001ef0


	//----- nvinfo : EIATTR_COOP_GROUP_MASK_REGIDS
	.align		4
.L_27:
        /*0058*/ 	.byte	0x04, 0x29
        /*005a*/ 	.short	(.L_29 - .L_28)


	//   ....[0]....
.L_28:
        /*005c*/ 	.word	0xffffffff


	//   ....[1]....
        /*0060*/ 	.word	0xffffffff


	//   ....[2]....
        /*0064*/ 	.word	0xffffffff


	//   ....[3]....
        /*0068*/ 	.word	0xffffffff


	//   ....[4]....
        /*006c*/ 	.word	0xffffffff


	//   ....[5]....
        /*0070*/ 	.word	0xffffffff


	//   ....[6]....
        /*0074*/ 	.word	0xffffffff


	//----- nvinfo : EIATTR_COOP_GROUP_INSTR_OFFSETS
	.align		4
.L_29:
        /*0078*/ 	.byte	0x04, 0x28
        /*007a*/ 	.short	(.L_31 - .L_30)


	//   ....[0]....
.L_30:
        /*007c*/ 	.word	0x00000060


	//   ....[1]....
        /*0080*/ 	.word	0x00000080


	//   ....[2]....
        /*0084*/ 	.word	0x00000180


	//   ....[3]....
        /*0088*/ 	.word	0x000003a0


	//   ....[4]....
        /*008c*/ 	.word	0x000003e0


	//   ....[5]....
        /*0090*/ 	.word	0x000004c0


	//   ....[6]....
        /*0094*/ 	.word	0x00000980


	//----- nvinfo : EIATTR_REG_RECONFIG
	.align		4
.L_31:
        /*0098*/ 	.byte	0x01, 0x54
	.zero		2


	//----- nvinfo : EIATTR_SYSCALL_OFFSETS
	.align		4
        /*009c*/ 	.byte	0x04, 0x46
        /*009e*/ 	.short	(.L_33 - .L_32)


	//   ....[0]....
.L_32:
        /*00a0*/ 	.word	0x000019d0


	//----- nvinfo : EIATTR_MBARRIER_INSTR_OFFSETS
	.align		4
.L_33:
        /*00a4*/ 	.byte	0x04, 0x39
        /*00a6*/ 	.short	(.L_35 - .L_34)


	//   ....[0]....
.L_34:
        /*00a8*/ 	.word	0x00000300
        /*00ac*/ 	.word	0x000000ff
        /*00b0*/ 	.word	0x00000000
        /*00b4*/ 	.short	0x0100
        /*00b6*/ 	.byte	0x07
	.zero		1


	//   ....[1]....
        /*00b8*/ 	.word	0x00000310
        /*00bc*/ 	.word	0x000000ff
        /*00c0*/ 	.word	0x00000020
        /*00c4*/ 	.short	0x0100
        /*00c6*/ 	.byte	0x07
	.zero		1


	//   ....[2]....
        /*00c8*/ 	.word	0x00000320
        /*00cc*/ 	.word	0x000000ff
        /*00d0*/ 	.word	0x00000008
        /*00d4*/ 	.short	0x0100
        /*00d6*/ 	.byte	0x07
	.zero		1


	//   ....[3]....
        /*00d8*/ 	.word	0x00000330
        /*00dc*/ 	.word	0x000000ff
        /*00e0*/ 	.word	0x00000028
        /*00e4*/ 	.short	0x0100
        /*00e6*/ 	.byte	0x07
	.zero		1


	//   ....[4]....
        /*00e8*/ 	.word	0x00000340
        /*00ec*/ 	.word	0x000000ff
        /*00f0*/ 	.word	0x00000010
        /*00f4*/ 	.short	0x0100
        /*00f6*/ 	.byte	0x07
	.zero		1


	//   ....[5]....
        /*00f8*/ 	.word	0x00000350
        /*00fc*/ 	.word	0x000000ff
        /*0100*/ 	.word	0x00000030
        /*0104*/ 	.short	0x0100
        /*0106*/ 	.byte	0x07
	.zero		1


	//   ....[6]....
        /*0108*/ 	.word	0x00000360
        /*010c*/ 	.word	0x000000ff
        /*0110*/ 	.word	0x00000018
        /*0114*/ 	.short	0x0100
        /*0116*/ 	.byte	0x07
	.zero		1


	//   ....[7]....
        /*0118*/ 	.word	0x00000370
        /*011c*/ 	.word	0x000000ff
        /*0120*/ 	.word	0x00000038
        /*0124*/ 	.short	0x0100
        /*0126*/ 	.byte	0x07
	.zero		1


	//   ....[8]....
        /*0128*/ 	.word	0x00000840
        /*012c*/ 	.word	0x000000ff
        /*0130*/ 	.word	0x00000070
        /*0134*/ 	.short	0x0100
        /*0136*/ 	.byte	0x0c
	.zero		1


	//   ....[9]....
        /*0138*/ 	.word	0x00000890
        /*013c*/ 	.word	0x000000ff
        /*0140*/ 	.word	0x00000078
        /*0144*/ 	.short	0x0100
        /*0146*/ 	.byte	0x0c
	.zero		1


	//   ....[10]....
        /*0148*/ 	.word	0x000008c0
        /*014c*/ 	.word	0x000000ff
        /*0150*/ 	.word	0x00000050
        /*0154*/ 	.short	0x0100
        /*0156*/ 	.byte	0x0d
	.zero		1


	//   ....[11]....
        /*0158*/ 	.word	0x00000910
        /*015c*/ 	.word	0x000000ff
        /*0160*/ 	.word	0x00000058
        /*0164*/ 	.short	0x0100
        /*0166*/ 	.byte	0x0d
	.zero		1


	//   ....[12]....
        /*0168*/ 	.word	0x00000920
        /*016c*/ 	.word	0x000000ff
        /*0170*/ 	.word	0x00000060
        /*0174*/ 	.short	0x0100
        /*0176*/ 	.byte	0x0d
	.zero		1


	//   ....[13]....
        /*0178*/ 	.word	0x00000930
        /*017c*/ 	.word	0x000000ff
        /*0180*/ 	.word	0x00000068
        /*0184*/ 	.short	0x0100
        /*0186*/ 	.byte	0x0d
	.zero		1


	//   ....[14]....
        /*0188*/ 	.word	0x00001890
        /*018c*/ 	.word	0x0000005f
        /*0190*/ 	.word	0xfffffff8
        /*0194*/ 	.short	0x010a
        /*0196*/ 	.byte	0x3f
	.zero		1


	//   ....[15]....
        /*0198*/ 	.word	0x00001a70
        /*019c*/ 	.word	0x00000003
        /*01a0*/ 	.word	0x00000000
        /*01a4*/ 	.short	0x010a
        /*01a6*/ 	.byte	0x3f
	.zero		1


	//   ....[16]....
        /*01a8*/ 	.word	0x00001ab0
        /*01ac*/ 	.word	0x00000003
        /*01b0*/ 	.word	0x00000000
        /*01b4*/ 	.short	0x010a
        /*01b6*/ 	.byte	0x3f
	.zero		1


	//   ....[17]....
        /*01b8*/ 	.word	0x00001c40
        /*01bc*/ 	.word	0x000000ff
        /*01c0*/ 	.word	0x00000000
        /*01c4*/ 	.short	0x010a
        /*01c6*/ 	.byte	0x04
	.zero		1


	//   ....[18]....
        /*01c8*/ 	.word	0x00001c80
        /*01cc*/ 	.word	0x000000ff
        /*01d0*/ 	.word	0x00000000
        /*01d4*/ 	.short	0x010a
        /*01d6*/ 	.byte	0x04
	.zero		1


	//   ....[19]....
        /*01d8*/ 	.word	0x00001d80
        /*01dc*/ 	.word	0x00000005
        /*01e0*/ 	.word	0x00000000
        /*01e4*/ 	.short	0x0101
        /*01e6*/ 	.byte	0x3f
	.zero		1


	//   ....[20]....
        /*01e8*/ 	.word	0x00001e80
        /*01ec*/ 	.word	0x00000064
        /*01f0*/ 	.word	0x00000000
        /*01f4*/ 	.short	0x0101
        /*01f6*/ 	.byte	0x34
	.zero		1


	//   ....[21]....
        /*01f8*/ 	.word	0x00001f70
        /*01fc*/ 	.word	0x00000003
        /*0200*/ 	.word	0x00000000
        /*0204*/ 	.short	0x0101
        /*0206*/ 	.byte	0x3f
	.zero		1


	//   ....[22]....
        /*0208*/ 	.word	0x00001ff0
        /*020c*/ 	.word	0x0000005f
        /*0210*/ 	.word	0x00000008
        /*0214*/ 	.short	0x010a
        /*0216*/ 	.byte	0x3f
	.zero		1


	//   ....[23]....
        /*0218*/ 	.word	0x00005460
        /*021c*/ 	.word	0x00000060
        /*0220*/ 	.word	0x00000000
        /*0224*/ 	.short	0x0101
        /*0226*/ 	.byte	0x34
	.zero		1


	//   ....[24]....
        /*0228*/ 	.word	0x00005f10
        /*022c*/ 	.word	0x0000000a
        /*0230*/ 	.word	0x00000020
        /*0234*/ 	.short	0x010a
        /*0236*/ 	.byte	0x3f
	.zero		1


	//   ....[25]....
        /*0238*/ 	.word	0x000062c0
        /*023c*/ 	.word	0x00000002
        /*0240*/ 	.word	0x00000078
        /*0244*/ 	.short	0x0101
        /*0246*/ 	.byte	0x3f
	.zero		1


	//   ....[26]....
        /*0248*/ 	.word	0x00006a60
        /*024c*/ 	.word	0x00000005
        /*0250*/ 	.word	0x00000000
        /*0254*/ 	.short	0x010a
        /*0256*/ 	.byte	0x3f
	.zero		1


	//   ....[27]....
        /*0258*/ 	.word	0x00006ae0
        /*025c*/ 	.word	0x00000007
        /*0260*/ 	.word	0x00000000
        /*0264*/ 	.short	0x010a
        /*0266*/ 	.byte	0x3f
	.zero		1


	//   ....[28]....
        /*0268*/ 	.word	0x00006b70
        /*026c*/ 	.word	0x00000006
        /*0270*/ 	.word	0x00000000
        /*0274*/ 	.short	0x010a
        /*0276*/ 	.byte	0x3f
	.zero		1


	//   ....[29]....
        /*0278*/ 	.word	0x00006c00
        /*027c*/ 	.word	0x00000003
        /*0280*/ 	.word	0x00000000
        /*0284*/ 	.short	0x010a
        /*0286*/ 	.byte	0x3f
	.zero		1


	//   ....[30]....
        /*0288*/ 	.word	0x00006c60
        /*028c*/ 	.word	0x0000005f
        /*0290*/ 	.word	0xfffffff8
        /*0294*/ 	.short	0x010a
        /*0296*/ 	.byte	0x3f
	.zero		1


	//   ....[31]....
        /*0298*/ 	.word	0x00006cb0
        /*029c*/ 	.word	0x00000003
        /*02a0*/ 	.word	0x00000000
        /*02a4*/ 	.short	0x010a
        /*02a6*/ 	.byte	0x3f
	.zero		1


	//   ....[32]....
        /*02a8*/ 	.word	0x00006d10
        /*02ac*/ 	.word	0x00000005
        /*02b0*/ 	.word	0x00000000
        /*02b4*/ 	.short	0x010a
        /*02b6*/ 	.byte	0x3f
	.zero		1


	//   ....[33]....
        /*02b8*/ 	.word	0x00006d60
        /*02bc*/ 	.word	0x0000005f
        /*02c0*/ 	.word	0x00000008
        /*02c4*/ 	.short	0x010a
        /*02c6*/ 	.byte	0x3f
	.zero		1


	//   ....[34]....
        /*02c8*/ 	.word	0x00006e30
        /*02cc*/ 	.word	0x0000000a
        /*02d0*/ 	.word	0x00000020
        /*02d4*/ 	.short	0x010a
        /*02d6*/ 	.byte	0x3f
	.zero		1


	//   ....[35]....
        /*02d8*/ 	.word	0x00006f00
        /*02dc*/ 	.word	0x00000005
        /*02e0*/ 	.word	0x00000000
        /*02e4*/ 	.short	0x010a
        /*02e6*/ 	.byte	0x3f
	.zero		1


	//   ....[36]....
        /*02e8*/ 	.word	0x00006f50
        /*02ec*/ 	.word	0x00000007
        /*02f0*/ 	.word	0x00000000
        /*02f4*/ 	.short	0x010a
        /*02f6*/ 	.byte	0x3f
	.zero		1


	//   ....[37]....
        /*02f8*/ 	.word	0x00006fa0
        /*02fc*/ 	.word	0x00000006
        /*0300*/ 	.word	0x00000000
        /*0304*/ 	.short	0x010a
        /*0306*/ 	.byte	0x3f
	.zero		1


	//----- nvinfo : EIATTR_NUM_MBARRIERS
	.align		4
.L_35:
        /*0308*/ 	.byte	0x03, 0x38
        /*030a*/ 	.short	0x000e


	//----- nvinfo : EIATTR_EXIT_INSTR_OFFSETS
	.align		4
        /*030c*/ 	.byte	0x04, 0x1c
        /*030e*/ 	.short	(.L_37 - .L_36)


	//   ....[0]....
.L_36:
        /*0310*/ 	.word	0x00001490


	//   ....[1]....
        /*0314*/ 	.word	0x000014f0


	//   ....[2]....
        /*0318*/ 	.word	0x00005b00


	//   ....[3]....
        /*031c*/ 	.word	0x00005b30


	//   ....[4]....
        /*0320*/ 	.word	0x00006c50


	//----- nvinfo : EIATTR_MAX_THREADS
	.align		4
.L_37:
        /*0324*/ 	.byte	0x04, 0x05
        /*0326*/ 	.short	(.L_39 - .L_38)
.L_38:
        /*0328*/ 	.word	0x00000180
        /*032c*/ 	.word	0x00000001
        /*0330*/ 	.word	0x00000001


	//----- nvinfo : EIATTR_CRS_STACK_SIZE
	.align		4
.L_39:
        /*0334*/ 	.byte	0x04, 0x1e
        /*0336*/ 	.short	(.L_41 - .L_40)
.L_40:
        /*0338*/ 	.word	0x00000000


	//----- nvinfo : EIATTR_CBANK_PARAM_SIZE
	.align		4
.L_41:
        /*033c*/ 	.byte	0x03, 0x19
        /*033e*/ 	.short	0x0470


	//----- nvinfo : EIATTR_PARAM_CBANK
	.align		4
        /*0340*/ 	.byte	0x04, 0x0a
        /*0342*/ 	.short	(.L_43 - .L_42)
	.align		4
.L_42:
        /*0344*/ 	.word	index@(.nv.constant0._ZN7cutlass13device_kernelINS_4gemm6kernel13GemmUniversalIN4cute5tupleIJiiiiEEENS1_10collective13CollectiveMmaINS1_34MainloopSm90TmaGmmaWarpSpecializedILi4ENS5_IJNS4_1CILi2EEESB_NSA_ILi1EEEEEENS1_32KernelTmaWarpSpecializedPingpongEEENS5_IJNSA_ILi64EEENSA_ILi128EEENSA_ILi32EEEEEEaNS5_IJlSC_lEEEaSK_NS4_8TiledMMAINS4_8MMA_AtomIJNS4_4SM904GMMA27MMA_64x128x32_S32S8S8_SS_TNEEEENS4_6LayoutINS5_IJSC_SC_SC_EEENS5_IJNSA_ILi0EEEST_ST_EEEEENS5_IJNS4_10UnderscoreESW_SW_EEEEENS4_23SM90_TMA_LOAD_MULTICASTENS4_14ComposedLayoutINS4_7SwizzleILi1ELi4ELi3EEENS4_18smem_ptr_flag_bitsILi8EEENSR_INS5_IJNSA_ILi8EEESI_EEENS5_IJSI_SC_EEEEEEEvNS4_8identityESZ_S19_vS1A_EENS_8epilogue10collective6detail29Sm90TmaWarpSpecializedAdapterINS1D_15DefaultEpilogueIaSK_SK_NS1C_6thread17LinearCombinationIaLi1EiiLNS1H_9ScaleType4KindE0ELNS_15FloatRoundStyleE2EaEENS1_15EpilogueDefaultEEEEEvvEEEEvNT_6ParamsE)
        /*0348*/ 	.short	0x0210
        /*034a*/ 	.short	0x0470


	//----- nvinfo : EIATTR_SW_WAR
	.align		4
.L_43:
        /*034c*/ 	.byte	0x04, 0x36
        /*034e*/ 	.short	(.L_45 - .L_44)
.L_44:
        /*0350*/ 	.word	0x00000008
.L_45:


//--------------------- .nv.callgraph             --------------------------
	.section	.nv.callgraph,"",@"SHT_CUDA_CALLGRAPH"
	.align	4
	.sectionentsize	8
	.align		4
        /*0000*/ 	.word	0x00000000
	.align		4
        /*0004*/ 	.word	0xffffffff
	.align		4
        /*0008*/ 	.word	index@(_ZN7cutlass13device_kernelINS_4gemm6kernel13GemmUniversalIN4cute5tupleIJiiiiEEENS1_10collective13CollectiveMmaINS1_34MainloopSm90TmaGmmaWarpSpecializedILi4ENS5_IJNS4_1CILi2EEESB_NSA_ILi1EEEEEENS1_32KernelTmaWarpSpecializedPingpongEEENS5_IJNSA_ILi64EEENSA_ILi128EEENSA_ILi32EEEEEEaNS5_IJlSC_lEEEaSK_NS4_8TiledMMAINS4_8MMA_AtomIJNS4_4SM904GMMA27MMA_64x128x32_S32S8S8_SS_TNEEEENS4_6LayoutINS5_IJSC_SC_SC_EEENS5_IJNSA_ILi0EEEST_ST_EEEEENS5_IJNS4_10UnderscoreESW_SW_EEEEENS4_23SM90_TMA_LOAD_MULTICASTENS4_14ComposedLayoutINS4_7SwizzleILi1ELi4ELi3EEENS4_18smem_ptr_flag_bitsILi8EEENSR_INS5_IJNSA_ILi8EEESI_EEENS5_IJSI_SC_EEEEEEEvNS4_8identityESZ_S19_vS1A_EENS_8epilogue10collective6detail29Sm90TmaWarpSpecializedAdapterINS1D_15DefaultEpilogueIaSK_SK_NS1C_6thread17LinearCombinationIaLi1EiiLNS1H_9ScaleType4KindE0ELNS_15FloatRoundStyleE2EaEENS1_15EpilogueDefaultEEEEEvvEEEEvNT_6ParamsE)
	.align		4
        /*000c*/ 	.word	index@(__assertfail)
	.align		4
        /*0010*/ 	.word	0x00000000
	.align		4
        /*0014*/ 	.word	0xfffffffe
	.align		4
        /*0018*/ 	.word	0x00000000
	.align		4
        /*001c*/ 	.word	0xfffffffd
	.align		4
        /*0020*/ 	.word	0x00000000
	.align		4
        /*0024*/ 	.word	0xfffffffc


//--------------------- .nv.constant4             --------------------------
	.section	.nv.constant4,"a",@progbits
	.align	8
	.align		8
.nv.constant4:
        /*0000*/ 	.dword	__assertfail
	.align		8
        /*0008*/ 	.dword	__unnamed_1
	.align		8
        /*0010*/ 	.dword	_ZN39_INTERNAL_4a476afe_4_k_cu_59f411cd_55894cuda3std3__45__cpo5beginE
	.align		8
        /*0018*/ 	.dword	_ZN39_INTERNAL_4a476afe_4_k_cu_59f411cd_55894cuda3std3__45__cpo3endE
	.align		8
        /*0020*/ 	.dword	_ZN39_INTERNAL_4a476afe_4_k_cu_59f411cd_55894cuda3std3__45__cpo6cbeginE
	.align		8
        /*0028*/ 	.dword	_ZN39_INTERNAL_4a476afe_4_k_cu_59f411cd_55894cuda3std3__45__cpo4cendE
	.align		8
        /*0030*/ 	.dword	_ZN39_INTERNAL_4a476afe_4_k_cu_59f411cd_55894cuda3std3__441_GLOBAL__N__4a476afe_4_k_cu_59f411cd_55896ignoreE
	.align		8
        /*0038*/ 	.dword	_ZN39_INTERNAL_4a476afe_4_k_cu_59f411cd_55894cuda3std3__419piecewise_constructE
	.align		8
        /*0040*/ 	.dword	_ZN39_INTERNAL_4a476afe_4_k_cu_59f411cd_55894cuda3std3__48in_placeE
	.align		8
        /*0048*/ 	.dword	_ZN39_INTERNAL_4a476afe_4_k_cu_59f411cd_55894cuda3std6ranges3__45__cpo4swapE
	.align		8
        /*0050*/ 	.dword	_ZN39_INTERNAL_4a476afe_4_k_cu_59f411cd_55894cuda3std6ranges3__45__cpo9iter_moveE
	.align		8
        /*0058*/ 	.dword	_ZN39_INTERNAL_4a476afe_4_k_cu_59f411cd_55894cute7productE
	.align		8
        /*0060*/ 	.dword	_ZN39_INTERNAL_4a476afe_4_k_cu_59f411cd_55894cute1_E
	.align		8
        /*0068*/ 	.dword	$str$22
	.align		8
        /*0070*/ 	.dword	$str$23


//--------------------- .text._ZN7cutlass13device_kernelINS_4gemm6kernel13GemmUniversalIN4cute5tupleIJiiiiEEENS1_10collective13CollectiveMmaINS1_34MainloopSm90TmaGmmaWarpSpecializedILi4ENS5_IJNS4_1CILi2EEESB_NSA_ILi1EEEEEENS1_32KernelTmaWarpSpecializedPingpongEEENS5_IJNSA_ILi64EEENSA_ILi128EEENSA_ILi32EEEEEEaNS5_IJlSC_lEEEaSK_NS4_8TiledMMAINS4_8MMA_AtomIJNS4_4SM904GMMA27MMA_64x128x32_S32S8S8_SS_TNEEEENS4_6LayoutINS5_IJSC_SC_SC_EEENS5_IJNSA_ILi0EEEST_ST_EEEEENS5_IJNS4_10UnderscoreESW_SW_EEEEENS4_23SM90_TMA_LOAD_MULTICASTENS4_14ComposedLayoutINS4_7SwizzleILi1ELi4ELi3EEENS4_18smem_ptr_flag_bitsILi8EEENSR_INS5_IJNSA_ILi8EEESI_EEENS5_IJSI_SC_EEEEEEEvNS4_8identityESZ_S19_vS1A_EENS_8epilogue10collective6detail29Sm90TmaWarpSpecializedAdapterINS1D_15DefaultEpilogueIaSK_SK_NS1C_6thread17LinearCombinationIaLi1EiiLNS1H_9ScaleType4KindE0ELNS_15FloatRoundStyleE2EaEENS1_15EpilogueDefaultEEEEEvvEEEEvNT_6ParamsE --------------------------
	.section	.text._ZN7cutlass13device_kernelINS_4gemm6kernel13GemmUniversalIN4cute5tupleIJiiiiEEENS1_10collective13CollectiveMmaINS1_34MainloopSm90TmaGmmaWarpSpecializedILi4ENS5_IJNS4_1CILi2EEESB_NSA_ILi1EEEEEENS1_32KernelTmaWarpSpecializedPingpongEEENS5_IJNSA_ILi64EEENSA_ILi128EEENSA_ILi32EEEEEEaNS5_IJlSC_lEEEaSK_NS4_8TiledMMAINS4_8MMA_AtomIJNS4_4SM904GMMA27MMA_64x128x32_S32S8S8_SS_TNEEEENS4_6LayoutINS5_IJSC_SC_SC_EEENS5_IJNSA_ILi0EEEST_ST_EEEEENS5_IJNS4_10UnderscoreESW_SW_EEEEENS4_23SM90_TMA_LOAD_MULTICASTENS4_14ComposedLayoutINS4_7SwizzleILi1ELi4ELi3EEENS4_18smem_ptr_flag_bitsILi8EEENSR_INS5_IJNSA_ILi8EEESI_EEENS5_IJSI_SC_EEEEEEEvNS4_8identityESZ_S19_vS1A_EENS_8epilogue10collective6detail29Sm90TmaWarpSpecializedAdapterINS1D_15DefaultEpilogueIaSK_SK_NS1C_6thread17LinearCombinationIaLi1EiiLNS1H_9ScaleType4KindE0ELNS_15FloatRoundStyleE2EaEENS1_15EpilogueDefaultEEEEEvvEEEEvNT_6ParamsE,"ax",@progbits
	.align	128
.text._ZN7cutlass13device_kernelINS_4gemm6kernel13GemmUniversalIN4cute5tupleIJiiiiEEENS1_10collective13CollectiveMmaINS1_34MainloopSm90TmaGmmaWarpSpecializedILi4ENS5_IJNS4_1CILi2EEESB_NSA_ILi1EEEEEENS1_32KernelTmaWarpSpecializedPingpongEEENS5_IJNSA_ILi64EEENSA_ILi128EEENSA_ILi32EEEEEEaNS5_IJlSC_lEEEaSK_NS4_8TiledMMAINS4_8MMA_AtomIJNS4_4SM904GMMA27MMA_64x128x32_S32S8S8_SS_TNEEEENS4_6LayoutINS5_IJSC_SC_SC_EEENS5_IJNSA_ILi0EEEST_ST_EEEEENS5_IJNS4_10UnderscoreESW_SW_EEEEENS4_23SM90_TMA_LOAD_MULTICASTENS4_14ComposedLayoutINS4_7SwizzleILi1ELi4ELi3EEENS4_18smem_ptr_flag_bitsILi8EEENSR_INS5_IJNSA_ILi8EEESI_EEENS5_IJSI_SC_EEEEEEEvNS4_8identityESZ_S19_vS1A_EENS_8epilogue10collective6detail29Sm90TmaWarpSpecializedAdapterINS1D_15DefaultEpilogueIaSK_SK_NS1C_6thread17LinearCombinationIaLi1EiiLNS1H_9ScaleType4KindE0ELNS_15FloatRoundStyleE2EaEENS1_15EpilogueDefaultEEEEEvvEEEEvNT_6ParamsE:
        .type           _ZN7cutlass13device_kernelINS_4gemm6kernel13GemmUniversalIN4cute5tupleIJiiiiEEENS1_10collective13CollectiveMmaINS1_34MainloopSm90TmaGmmaWarpSpecializedILi4ENS5_IJNS4_1CILi2EEESB_NSA_ILi1EEEEEENS1_32KernelTmaWarpSpecializedPingpongEEENS5_IJNSA_ILi64EEENSA_ILi128EEENSA_ILi32EEEEEEaNS5_IJlSC_lEEEaSK_NS4_8TiledMMAINS4_8MMA_AtomIJNS4_4SM904GMMA27MMA_64x128x32_S32S8S8_SS_TNEEEENS4_6LayoutINS5_IJSC_SC_SC_EEENS5_IJNSA_ILi0EEEST_ST_EEEEENS5_IJNS4_10UnderscoreESW_SW_EEEEENS4_23SM90_TMA_LOAD_MULTICASTENS4_14ComposedLayoutINS4_7SwizzleILi1ELi4ELi3EEENS4_18smem_ptr_flag_bitsILi8EEENSR_INS5_IJNSA_ILi8EEESI_EEENS5_IJSI_SC_EEEEEEEvNS4_8identityESZ_S19_vS1A_EENS_8epilogue10collective6detail29Sm90TmaWarpSpecializedAdapterINS1D_15DefaultEpilogueIaSK_SK_NS1C_6thread17LinearCombinationIaLi1EiiLNS1H_9ScaleType4KindE0ELNS_15FloatRoundStyleE2EaEENS1_15EpilogueDefaultEEEEEvvEEEEvNT_6ParamsE,@function
        .size           _ZN7cutlass13device_kernelINS_4gemm6kernel13GemmUniversalIN4cute5tupleIJiiiiEEENS1_10collective13CollectiveMmaINS1_34MainloopSm90TmaGmmaWarpSpecializedILi4ENS5_IJNS4_1CILi2EEESB_NSA_ILi1EEEEEENS1_32KernelTmaWarpSpecializedPingpongEEENS5_IJNSA_ILi64EEENSA_ILi128EEENSA_ILi32EEEEEEaNS5_IJlSC_lEEEaSK_NS4_8TiledMMAINS4_8MMA_AtomIJNS4_4SM904GMMA27MMA_64x128x32_S32S8S8_SS_TNEEEENS4_6LayoutINS5_IJSC_SC_SC_EEENS5_IJNSA_ILi0EEEST_ST_EEEEENS5_IJNS4_10UnderscoreESW_SW_EEEEENS4_23SM90_TMA_LOAD_MULTICASTENS4_14ComposedLayoutINS4_7SwizzleILi1ELi4ELi3EEENS4_18smem_ptr_flag_bitsILi8EEENSR_INS5_IJNSA_ILi8EEESI_EEENS5_IJSI_SC_EEEEEEEvNS4_8identityESZ_S19_vS1A_EENS_8epilogue10collective6detail29Sm90TmaWarpSpecializedAdapterINS1D_15DefaultEpilogueIaSK_SK_NS1C_6thread17LinearCombinationIaLi1EiiLNS1H_9ScaleType4KindE0ELNS_15FloatRoundStyleE2EaEENS1_15EpilogueDefaultEEEEEvvEEEEvNT_6ParamsE,(.L_x_204 - _ZN7cutlass13device_kernelINS_4gemm6kernel13GemmUniversalIN4cute5tupleIJiiiiEEENS1_10collective13CollectiveMmaINS1_34MainloopSm90TmaGmmaWarpSpecializedILi4ENS5_IJNS4_1CILi2EEESB_NSA_ILi1EEEEEENS1_32KernelTmaWarpSpecializedPingpongEEENS5_IJNSA_ILi64EEENSA_ILi128EEENSA_ILi32EEEEEEaNS5_IJlSC_lEEEaSK_NS4_8TiledMMAINS4_8MMA_AtomIJNS4_4SM904GMMA27MMA_64x128x32_S32S8S8_SS_TNEEEENS4_6LayoutINS5_IJSC_SC_SC_EEENS5_IJNSA_ILi0EEEST_ST_EEEEENS5_IJNS4_10UnderscoreESW_SW_EEEEENS4_23SM90_TMA_LOAD_MULTICASTENS4_14ComposedLayoutINS4_7SwizzleILi1ELi4ELi3EEENS4_18smem_ptr_flag_bitsILi8EEENSR_INS5_IJNSA_ILi8EEESI_EEENS5_IJSI_SC_EEEEEEEvNS4_8identityESZ_S19_vS1A_EENS_8epilogue10collective6detail29Sm90TmaWarpSpecializedAdapterINS1D_15DefaultEpilogueIaSK_SK_NS1C_6thread17LinearCombinationIaLi1EiiLNS1H_9ScaleType4KindE0ELNS_15FloatRoundStyleE2EaEENS1_15EpilogueDefaultEEEEEvvEEEEvNT_6ParamsE)
        .other          _ZN7cutlass13device_kernelINS_4gemm6kernel13GemmUniversalIN4cute5tupleIJiiiiEEENS1_10collective13CollectiveMmaINS1_34MainloopSm90TmaGmmaWarpSpecializedILi4ENS5_IJNS4_1CILi2EEESB_NSA_ILi1EEEEEENS1_32KernelTmaWarpSpecializedPingpongEEENS5_IJNSA_ILi64EEENSA_ILi128EEENSA_ILi32EEEEEEaNS5_IJlSC_lEEEaSK_NS4_8TiledMMAINS4_8MMA_AtomIJNS4_4SM904GMMA27MMA_64x128x32_S32S8S8_SS_TNEEEENS4_6LayoutINS5_IJSC_SC_SC_EEENS5_IJNSA_ILi0EEEST_ST_EEEEENS5_IJNS4_10UnderscoreESW_SW_EEEEENS4_23SM90_TMA_LOAD_MULTICASTENS4_14ComposedLayoutINS4_7SwizzleILi1ELi4ELi3EEENS4_18smem_ptr_flag_bitsILi8EEENSR_INS5_IJNSA_ILi8EEESI_EEENS5_IJSI_SC_EEEEEEEvNS4_8identityESZ_S19_vS1A_EENS_8epilogue10collective6detail29Sm90TmaWarpSpecializedAdapterINS1D_15DefaultEpilogueIaSK_SK_NS1C_6thread17LinearCombinationIaLi1EiiLNS1H_9ScaleType4KindE0ELNS_15FloatRoundStyleE2EaEENS1_15EpilogueDefaultEEEEEvvEEEEvNT_6ParamsE,@"STO_CUDA_ENTRY STV_DEFAULT"
_ZN7cutlass13device_kernelINS_4gemm6kernel13GemmUniversalIN4cute5tupleIJiiiiEEENS1_10collective13CollectiveMmaINS1_34MainloopSm90TmaGmmaWarpSpecializedILi4ENS5_IJNS4_1CILi2EEESB_NSA_ILi1EEEEEENS1_32KernelTmaWarpSpecializedPingpongEEENS5_IJNSA_ILi64EEENSA_ILi128EEENSA_ILi32EEEEEEaNS5_IJlSC_lEEEaSK_NS4_8TiledMMAINS4_8MMA_AtomIJNS4_4SM904GMMA27MMA_64x128x32_S32S8S8_SS_TNEEEENS4_6LayoutINS5_IJSC_SC_SC_EEENS5_IJNSA_ILi0EEEST_ST_EEEEENS5_IJNS4_10UnderscoreESW_SW_EEEEENS4_23SM90_TMA_LOAD_MULTICASTENS4_14ComposedLayoutINS4_7SwizzleILi1ELi4ELi3EEENS4_18smem_ptr_flag_bitsILi8EEENSR_INS5_IJNSA_ILi8EEESI_EEENS5_IJSI_SC_EEEEEEEvNS4_8identityESZ_S19_vS1A_EENS_8epilogue10collective6detail29Sm90TmaWarpSpecializedAdapterINS1D_15DefaultEpilogueIaSK_SK_NS1C_6thread17LinearCombinationIaLi1EiiLNS1H_9ScaleType4KindE0ELNS_15FloatRoundStyleE2EaEENS1_15EpilogueDefaultEEEEEvvEEEEvNT_6ParamsE:
[----:B------:R-:W0:Y:S01]  /*0000*/  LDC R1, c[0x0][0x28] ;  /* 0x00000a00ff017b82 */ /* 0x000e220000000800 */
[----:B------:R-:W1:Y:S01]  /*0010*/  S2R R0, SR_TID.X ;  /* 0x0000000000007919 */ /* 0x000e620000002100 */
[----:B------:R-:W-:Y:S01]  /*0020*/  ELECT P0, URZ, PT ;  /* 0x00000000003f782f */ /* 0x000fe20003800000 */
[----:B------:R-:W-:Y:S01]  /*0030*/  BSSY B0, `(.L_x_0) ;  /* 0x0000014000007945 */ /* 0x000fe20003800000 */
[--C-:B-1----:R-:W-:Y:S02]  /*0040*/  SHF.R.U32.HI R2, RZ, 0x5, R0.reuse ;  /* 0x00000005ff027819 */ /* 0x102fe40000011600 */
[----:B------:R-:W-:-:S03]  /*0050*/  SHF.R.U32.HI R4, RZ, 0x7, R0 ;  /* 0x00000007ff047819 */ /* 0x000fc60000011600 */
[----:B------:R-:W1:Y:S02]  /*0060*/  SHFL.IDX PT, R3, R2, RZ, 0x1f ;  /* 0x00001fff02037589 */ /* 0x000e6400000e0000 */
[----:B-1----:R-:W-:Y:S02]  /*0070*/  R2UR UR6, R3 ;  /* 0x00000000030672ca */ /* 0x002fe400000e0000 */
[----:B------:R1:W2:Y:S11]  /*0080*/  SHFL.IDX PT, R3, R4, RZ, 0x1f ;  /* 0x00001fff04037589 */ /* 0x0002b600000e0000 */
[----:B------:R-:W-:-:S02]  /*0090*/  USHF.R.S32.HI UR4, URZ, 0x1f, UR6 ;  /* 0x0000001f3f047899 */ /* 0x000fc40008011406 */
[----:B------:R-:W-:Y:S02]  /*00a0*/  ISETP.NE.OR P0, PT, RZ, UR6, !P0 ;  /* 0x00000006ff007c0c */ /* 0x000fe4000c705670 */
[----:B------:R-:W-:-:S04]  /*00b0*/  ULEA.HI UR4, UR4, UR6, URZ, 0x2 ;  /* 0x0000000604047291 */ /* 0x000fc8000f8f103f */
[----:B------:R-:W-:-:S04]  /*00c0*/  ULOP3.LUT UR4, UR4, 0xfffffffc, URZ, 0xc0, !UPT ;  /* 0xfffffffc04047892 */ /* 0x000fc8000f8ec03f */
[----:B------:R-:W-:-:S03]  /*00d0*/  UIADD3 UR6, UR6, -UR4, URZ ;  /* 0x8000000406067290 */ /* 0x000fc6000fffe03f */
[----:B012---:R-:W-:Y:S09]  /*00e0*/  @P0 BRA `(.L_x_1) ;  /* 0x0000000000200947 */ /* 0x007ff20003800000 */
[----:B------:R-:W-:Y:S02]  /*00f0*/  ULDC.64 UR4, c[0x0][0x198] ;  /* 0x0000660000047ab9 */ /* 0x000fe40000000a00 */
[----:B------:R-:W-:Y:S02]  /*0100*/  UIADD3 UR8, UP0, UR4, 0xf0, URZ ;  /* 0x000000f004087890 */ /* 0x000fe4000ff1e03f */
[----:B------:R-:W-:Y:S02]  /*0110*/  UIADD3 UR4, UP1, UR4, 0x1f0, URZ ;  /* 0x000001f004047890 */ /* 0x000fe4000ff3e03f */
[----:B------:R-:W-:Y:S02]  /*0120*/  UIADD3.X UR9, URZ, UR5, URZ, UP0, !UPT ;  /* 0x000000053f097290 */ /* 0x000fe400087fe43f */
[----:B------:R-:W-:-:S07]  /*0130*/  UIADD3.X UR5, URZ, UR5, URZ, UP1, !UPT ;  /* 0x000000053f057290 */ /* 0x000fce0008ffe43f */
[----:B------:R0:W-:Y:S02]  /*0140*/  UTMACCTL.PF [UR8] ;  /* 0x00000000080079b9 */ /* 0x0001e40008040000 */
[----:B------:R0:W-:Y:S02]  /*0150*/  UTMACCTL.PF [UR4] ;  /* 0x00000000040079b9 */ /* 0x0001e40008040000 */
[----:B0-----:R-:W-:Y:S01]  /*0160*/  NOP ;  /* 0x0000000000007918 */ /* 0x001fe20000000000 */
.L_x_1:
[----:B------:R-:W-:Y:S05]  /*0170*/  BSYNC B0 ;  /* 0x0000000000007941 */ /* 0x000fea0003800000 */
.L_x_0:
[----:B------:R-:W0:Y:S01]  /*0180*/  SHFL.IDX PT, R5, R2, RZ, 0x1f ;  /* 0x00001fff02057589 */ /* 0x000e2200000e0000 */
[----:B------:R-:W-:Y:S01]  /*0190*/  R2UR UR19, R3 ;  /* 0x00000000031372ca */ /* 0x000fe200000e0000 */
[----:B------:R-:W-:-:S04]  /*01a0*/  UISETP.NE.AND UP0, UPT, UR6, 0x3, UPT ;  /* 0x000000030600788c */ /* 0x000fc8000bf05270 */
[----:B------:R-:W-:-:S08]  /*01b0*/  UISETP.EQ.OR UP0, UPT, UR6, URZ, !UP0 ;  /* 0x0000003f0600728c */ /* 0x000fd0000c702670 */
[----:B------:R-:W-:Y:S02]  /*01c0*/  UIADD3 UR14, UR19, -0x1, URZ ;  /* 0xffffffff130e7890 */ /* 0x000fe4000fffe03f */
[----:B------:R-:W-:Y:S02]  /*01d0*/  UISETP.EQ.AND UP0, UPT, UR19, URZ, UP0 ;  /* 0x0000003f1300728c */ /* 0x000fe40008702270 */
[----:B------:R-:W-:Y:S02]  /*01e0*/  UISETP.GE.U32.AND UP1, UPT, UR14, 0x2, UPT ;  /* 0x000000020e00788c */ /* 0x000fe4000bf26070 */
[----:B------:R-:W-:Y:S01]  /*01f0*/  USEL UR46, URZ, 0x1, !UP0 ;  /* 0x000000013f2e7887 */ /* 0x000fe2000c000000 */
[----:B0-----:R-:W-:-:S03]  /*0200*/  ISETP.NE.AND P0, PT, R5, RZ, PT ;  /* 0x000000ff0500720c */ /* 0x001fc60003f05270 */
[----:B------:R-:W-:-:S10]  /*0210*/  USEL UR46, UR46, 0x2, UP1 ;  /* 0x000000022e2e7887 */ /* 0x000fd40008800000 */
[----:B------:R-:W-:Y:S05]  /*0220*/  @P0 BRA `(.L_x_2) ;  /* 0x0000000000580947 */ /* 0x000fea0003800000 */
[----:B------:R-:W0:Y:S01]  /*0230*/  S2UR UR7, SR_CgaCtaId ;  /* 0x00000000000779c3 */ /* 0x000e220000008800 */
[----:B------:R-:W-:Y:S01]  /*0240*/  UMOV UR4, 0x400 ;  /* 0x0000040000047882 */ /* 0x000fe20000000000 */
[----:B------:R-:W-:Y:S01]  /*0250*/  UMOV UR5, 0x1 ;  /* 0x0000000100057882 */ /* 0x000fe20000000000 */
[----:B------:R-:W-:Y:S01]  /*0260*/  UMOV UR8, 0x3 ;  /* 0x0000000300087882 */ /* 0x000fe20000000000 */
[----:B------:R-:W-:Y:S01]  /*0270*/  ELECT P0, URZ, PT ;  /* 0x00000000003f782f */ /* 0x000fe20003800000 */
[----:B------:R-:W-:-:S04]  /*0280*/  UIADD3 UR8, -UR8, 0x100000, URZ ;  /* 0x0010000008087890 */ /* 0x000fc8000fffe13f */
[----:B------:R-:W-:Y:S02]  /*0290*/  USHF.L.U32 UR9, UR8, 0xb, URZ ;  /* 0x0000000b08097899 */ /* 0x000fe4000800063f */
[----:B------:R-:W-:Y:S02]  /*02a0*/  USHF.L.U32 UR8, UR8, 0x1, URZ ;  /* 0x0000000108087899 */ /* 0x000fe4000800063f */
[----:B0-----:R-:W-:Y:S02]  /*02b0*/  ULEA UR7, UR7, UR4, 0x18 ;  /* 0x0000000407077291 */ /* 0x001fe4000f8ec03f */
[----:B------:R-:W-:-:S04]  /*02c0*/  UIADD3 UR4, -UR5, 0x100000, URZ ;  /* 0x0010000005047890 */ /* 0x000fc8000fffe13f */
[----:B------:R-:W-:Y:S02]  /*02d0*/  USHF.L.U32 UR5, UR4, 0xb, URZ ;  /* 0x0000000b04057899 */ /* 0x000fe4000800063f */
[----:B------:R-:W-:Y:S01]  /*02e0*/  USHF.L.U32 UR4, UR4, 0x1, URZ ;  /* 0x0000000104047899 */ /* 0x000fe2000800063f */
[----:B------:R-:W0:Y:S11]  /*02f0*/  FENCE.VIEW.ASYNC.S ;  /* 0x00000000000073c6 */ /* 0x000e360000000000 */
[----:B0-----:R0:W1:Y:S01]  /*0300*/  SYNCS.EXCH.64 URZ, [UR7], UR4 ;  /* 0x00000004073f75b2 */ /* 0x0010620008000100 */
[----:B------:R0:W2:Y:S01]  /*0310*/  SYNCS.EXCH.64 URZ, [UR7+0x20], UR8 ;  /* 0x00002008073f75b2 */ /* 0x0000a20008000100 */
[----:B------:R0:W3:Y:S01]  /*0320*/  SYNCS.EXCH.64 URZ, [UR7+0x8], UR4 ;  /* 0x00000804073f75b2 */ /* 0x0000e20008000100 */
[----:B------:R0:W4:Y:S01]  /*0330*/  SYNCS.EXCH.64 URZ, [UR7+0x28], UR8 ;  /* 0x00002808073f75b2 */ /* 0x0001220008000100 */
[----:B------:R0:W0:Y:S01]  /*0340*/  SYNCS.EXCH.64 URZ, [UR7+0x10], UR4 ;  /* 0x00001004073f75b2 */ /* 0x0000220008000100 */
[----:B------:R0:W0:Y:S01]  /*0350*/  SYNCS.EXCH.64 URZ, [UR7+0x30], UR8 ;  /* 0x00003008073f75b2 */ /* 0x0000220008000100 */
[----:B------:R0:W0:Y:S01]  /*0360*/  SYNCS.EXCH.64 URZ, [UR7+0x18], UR4 ;  /* 0x00001804073f75b2 */ /* 0x0000220008000100 */
[----:B------:R0:W0:Y:S01]  /*0370*/  SYNCS.EXCH.64 URZ, [UR7+0x38], UR8 ;  /* 0x00003808073f75b2 */ /* 0x0000220008000100 */
[----:B------:R-:W-:Y:S01]  /*0380*/  NOP ;  /* 0x0000000000007918 */ /* 0x000fe20000000000 */
.L_x_2:
[----:B------:R-:W5:Y:S01]  /*0390*/  S2UR UR15, SR_CTAID.X ;  /* 0x00000000000f79c3 */ /* 0x000f620000002500 */
[----:B------:R-:W1:Y:S01]  /*03a0*/  SHFL.IDX PT, R8, R2, RZ, 0x1f ;  /* 0x00001fff02087589 */ /* 0x000e6200000e0000 */
[----:B------:R-:W-:Y:S01]  /*03b0*/  SHF.R.S32.HI R3, RZ, 0x1f, R0 ;  /* 0x0000001fff037819 */ /* 0x000fe20000011400 */
[----:B0-----:R-:W-:Y:S01]  /*03c0*/  ULDC UR4, c[0x0][0x150] ;  /* 0x0000540000047ab9 */ /* 0x001fe20000000800 */
[----:B------:R-:W-:Y:S01]  /*03d0*/  ELECT P0, URZ, PT ;  /* 0x00000000003f782f */ /* 0x000fe20003800000 */
[----:B------:R0:W2:Y:S01]  /*03e0*/  SHFL.IDX PT, R9, R2, RZ, 0x1f ;  /* 0x00001fff02097589 */ /* 0x0000a200000e0000 */
[----:B------:R-:W-:Y:S02]  /*03f0*/  LEA.HI R3, R3, R0, RZ, 0x7 ;  /* 0x0000000003037211 */ /* 0x000fe400078f38ff */
[----:B------:R-:W-:Y:S01]  /*0400*/  ELECT P1, URZ, PT ;  /* 0x00000000003f782f */ /* 0x000fe20003820000 */
[----:B------:R-:W3:Y:S01]  /*0410*/  S2UR UR8, SR_CTAID.Y ;  /* 0x00000000000879c3 */ /* 0x000ee20000002600 */
[----:B------:R-:W-:Y:S01]  /*0420*/  ULDC UR7, c[0x0][0x144] ;  /* 0x0000510000077ab9 */ /* 0x000fe20000000800 */
[----:B------:R-:W-:Y:S01]  /*0430*/  LOP3.LUT R3, R3, 0xffffff80, RZ, 0xc0, !PT ;  /* 0xffffff8003037812 */ /* 0x000fe200078ec0ff */
[----:B------:R-:W-:Y:S01]  /*0440*/  UMOV UR18, 0x80 ;  /* 0x0000008000127882 */ /* 0x000fe20000000000 */
[----:B------:R-:W-:Y:S01]  /*0450*/  NOP ;  /* 0x0000000000007918 */ /* 0x000fe20000000000 */
[----:B0-----:R-:W-:Y:S01]  /*0460*/  SHF.R.S32.HI R2, RZ, 0x1f, R5 ;  /* 0x0000001fff027819 */ /* 0x001fe20000011405 */
[----:B------:R-:W-:Y:S01]  /*0470*/  NOP ;  /* 0x0000000000007918 */ /* 0x000fe20000000000 */
[----:B------:R-:W-:Y:S01]  /*0480*/  IMAD.IADD R3, R0, 0x1, -R3 ;  /* 0x0000000100037824 */ /* 0x000fe200078e0a03 */
[----:B------:R-:W-:Y:S01]  /*0490*/  ULDC UR17, c[0x0][0x148] ;  /* 0x0000520000117ab9 */ /* 0x000fe20000000800 */
[----:B------:R-:W-:Y:S01]  /*04a0*/  LEA.HI R2, R2, R5, RZ, 0x2 ;  /* 0x0000000502027211 */ /* 0x000fe200078f10ff */
[----:B------:R-:W-:Y:S01]  /*04b0*/  IMAD.MOV.U32 R23, RZ, RZ, 0x1 ;  /* 0x00000001ff177424 */ /* 0x000fe200078e00ff */
[----:B------:R0:W0:Y:S01]  /*04c0*/  SHFL.IDX PT, R95, R4, RZ, 0x1f ;  /* 0x00001fff045f7589 */ /* 0x00002200000e0000 */
[----:B------:R-:W-:-:S02]  /*04d0*/  SHF.R.S32.HI R6, RZ, 0x1f, R3 ;  /* 0x0000001fff067819 */ /* 0x000fc40000011403 */
[----:B------:R-:W-:Y:S02]  /*04e0*/  LOP3.LUT R2, R2, 0x3ffffffc, RZ, 0xc0, !PT ;  /* 0x3ffffffc02027812 */ /* 0x000fe400078ec0ff */
[----:B-----5:R-:W-:Y:S02]  /*04f0*/  I2FP.F32.U32 R10, UR15 ;  /* 0x0000000f000a7c45 */ /* 0x020fe40008201000 */
[----:B------:R-:W-:Y:S01]  /*0500*/  LEA.HI R7, R6, R3, RZ, 0x3 ;  /* 0x0000000306077211 */ /* 0x000fe200078f18ff */
[----:B------:R-:W-:Y:S01]  /*0510*/  IMAD.IADD R2, R5, 0x1, -R2 ;  /* 0x0000000105027824 */ /* 0x000fe200078e0a02 */
[----:B-1----:R-:W-:Y:S01]  /*0520*/  ISETP.NE.OR P0, PT, R8, RZ, !P0 ;  /* 0x000000ff0800720c */ /* 0x002fe20004705670 */
[----:B------:R-:W-:Y:S01]  /*0530*/  FMUL R10, R10, UR4 ;  /* 0x000000040a0a7c20 */ /* 0x000fe20008400000 */
[--C-:B------:R-:W-:Y:S01]  /*0540*/  SHF.R.S32.HI R8, RZ, 0x3, R7.reuse ;  /* 0x00000003ff087819 */ /* 0x100fe20000011407 */
[----:B------:R-:W-:Y:S01]  /*0550*/  ULDC UR4, c[0x0][0x154] ;  /* 0x0000550000047ab9 */ /* 0x000fe20000000800 */
[----:B------:R-:W-:-:S02]  /*0560*/  SHF.R.S32.HI R7, RZ, 0x1f, R7 ;  /* 0x0000001fff077819 */ /* 0x000fc40000011407 */
[----:B--2---:R-:W-:Y:S01]  /*0570*/  ISETP.NE.OR P1, PT, R9, RZ, !P1 ;  /* 0x000000ff0900720c */ /* 0x004fe20004f25670 */
[----:B------:R-:W1:Y:S01]  /*0580*/  F2I.U32.TRUNC.NTZ R10, R10 ;  /* 0x0000000a000a7305 */ /* 0x000e62000020f000 */
[----:B------:R-:W-:Y:S02]  /*0590*/  LEA.HI R7, R7, R8, RZ, 0x2 ;  /* 0x0000000807077211 */ /* 0x000fe400078f10ff */
[----:B---3--:R-:W-:Y:S02]  /*05a0*/  I2FP.F32.U32 R9, UR8 ;  /* 0x0000000800097c45 */ /* 0x008fe40008201000 */
[----:B------:R-:W-:Y:S01]  /*05b0*/  LOP3.LUT R7, R7, 0xfffffffc, RZ, 0xc0, !PT ;  /* 0xfffffffc07077812 */ /* 0x000fe200078ec0ff */
[----:B------:R-:W-:Y:S01]  /*05c0*/  VOTEU.ALL UP0, P0 ;  /* 0x00000000003f7886 */ /* 0x000fe20000000000 */
[----:B------:R-:W-:Y:S01]  /*05d0*/  ISETP.NE.AND P2, PT, RZ, UR19, PT ;  /* 0x00000013ff007c0c */ /* 0x000fe2000bf45270 */
[----:B------:R-:W-:Y:S02]  /*05e0*/  FMUL R9, R9, UR4 ;  /* 0x0000000409097c20 */ /* 0x000fe40008400000 */
[----:B------:R-:W-:Y:S01]  /*05f0*/  IMAD.IADD R7, R8, 0x1, -R7 ;  /* 0x0000000108077824 */ /* 0x000fe200078e0a07 */
[----:B------:R-:W2:Y:S01]  /*0600*/  @!UP0 S2UR UR11, SR_CgaCtaId ;  /* 0x00000000000b89c3 */ /* 0x000ea20000008800 */
[----:B------:R-:W-:Y:S01]  /*0610*/  VOTEU.ALL UP1, P1 ;  /* 0x00000000003f7886 */ /* 0x000fe20000820000 */
[----:B------:R-:W-:Y:S01]  /*0620*/  @!UP0 UMOV UR10, 0x400 ;  /* 0x00000400000a8882 */ /* 0x000fe20000000000 */
[----:B------:R-:W-:Y:S01]  /*0630*/  IMAD R2, R2, 0x4, R7 ;  /* 0x0000000402027824 */ /* 0x000fe200078e0207 */
[----:B-1----:R-:W-:Y:S01]  /*0640*/  R2UR UR4, R10 ;  /* 0x000000000a0472ca */ /* 0x002fe200000e0000 */
[----:B------:R-:W1:Y:S01]  /*0650*/  F2I.U32.TRUNC.NTZ R9, R9 ;  /* 0x0000000900097305 */ /* 0x000e62000020f000 */
[----:B------:R-:W-:Y:S01]  /*0660*/  @!UP1 UMOV UR13, 0x400 ;  /* 0x00000400000d9882 */ /* 0x000fe20000000000 */
[C---:B------:R-:W-:Y:S01]  /*0670*/  IMAD.SHL.U32 R5, R2.reuse, 0x4, RZ ;  /* 0x0000000402057824 */ /* 0x040fe200078e00ff */
[----:B------:R-:W3:Y:S01]  /*0680*/  @!UP1 S2UR UR16, SR_CgaCtaId ;  /* 0x00000000001099c3 */ /* 0x000ee20000008800 */
[C---:B------:R-:W-:Y:S01]  /*0690*/  LEA.HI R7, R2.reuse, R2, RZ, 0x1 ;  /* 0x0000000202077211 */ /* 0x040fe200078f08ff */
[----:B------:R-:W-:Y:S01]  /*06a0*/  VOTEU.ALL UP2, P1 ;  /* 0x00000000003f7886 */ /* 0x000fe20000840000 */
[----:B------:R-:W-:Y:S01]  /*06b0*/  VOTEU.ALL UP3, P1 ;  /* 0x00000000003f7886 */ /* 0x000fe20000860000 */
[----:B------:R-:W-:Y:S01]  /*06c0*/  LOP3.LUT R22, R2, 0xc, R5, 0x78, !PT ;  /* 0x0000000c02167812 */ /* 0x000fe200078e7805 */
[----:B------:R-:W-:Y:S01]  /*06d0*/  VOTEU.ALL UP4, P1 ;  /* 0x00000000003f7886 */ /* 0x000fe20000880000 */
[----:B------:R-:W-:Y:S01]  /*06e0*/  LOP3.LUT R7, R7, 0xfffffffe, RZ, 0xc0, !PT ;  /* 0xfffffffe07077812 */ /* 0x000fe200078ec0ff */
[----:B------:R-:W-:Y:S01]  /*06f0*/  VOTEU.ALL UP5, P1 ;  /* 0x00000000003f7886 */ /* 0x000fe200008a0000 */
[----:B------:R-:W5:Y:S01]  /*0700*/  LDC R5, c[0x0][0x140] ;  /* 0x00005000ff057b82 */ /* 0x000f620000000800 */
[----:B------:R-:W-:-:S02]  /*0710*/  UIADD3 UR4, -UR4, URZ, URZ ;  /* 0x0000003f04047290 */ /* 0x000fc4000fffe13f */
[----:B------:R-:W-:Y:S01]  /*0720*/  IMAD.IADD R7, R2, 0x1, -R7 ;  /* 0x0000000102077824 */ /* 0x000fe200078e0a07 */
[----:B-1----:R-:W-:Y:S01]  /*0730*/  R2UR UR9, R9 ;  /* 0x00000000090972ca */ /* 0x002fe200000e0000 */
[----:B------:R-:W-:-:S03]  /*0740*/  UIMAD UR7, UR7, UR4, UR15 ;  /* 0x00000004070772a4 */ /* 0x000fc6000f8e020f */
[----:B------:R-:W-:Y:S01]  /*0750*/  UMOV UR4, 0x20 ;  /* 0x0000002000047882 */ /* 0x000fe20000000000 */
[----:B--2---:R-:W-:Y:S02]  /*0760*/  @!UP0 ULEA UR12, UR11, UR10, 0x18 ;  /* 0x0000000a0b0c8291 */ /* 0x004fe4000f8ec03f */
[----:B------:R-:W-:Y:S01]  /*0770*/  ISETP.NE.AND P3, PT, R7, UR7, PT ;  /* 0x0000000707007c0c */ /* 0x000fe2000bf65270 */
[----:B------:R-:W-:-:S04]  /*0780*/  @!UP0 UIADD3 UR4, -UR4, 0x100000, URZ ;  /* 0x0010000004048890 */ /* 0x000fc8000fffe13f */
[----:B------:R-:W-:Y:S02]  /*0790*/  @!UP0 USHF.L.U32 UR5, UR4, 0xb, URZ ;  /* 0x0000000b04058899 */ /* 0x000fe4000800063f */
[----:B------:R-:W-:Y:S02]  /*07a0*/  @!UP0 USHF.L.U32 UR4, UR4, 0x1, URZ ;  /* 0x0000000104048899 */ /* 0x000fe4000800063f */
[----:B------:R-:W-:-:S04]  /*07b0*/  @!UP1 UIADD3 UR10, -UR18, 0x100000, URZ ;  /* 0x00100000120a9890 */ /* 0x000fc8000fffe13f */
[----:B------:R-:W-:Y:S02]  /*07c0*/  @!UP1 USHF.L.U32 UR11, UR10, 0xb, URZ ;  /* 0x0000000b0a0b9899 */ /* 0x000fe4000800063f */
[----:B------:R-:W-:Y:S02]  /*07d0*/  @!UP1 USHF.L.U32 UR10, UR10, 0x1, URZ ;  /* 0x000000010a0a9899 */ /* 0x000fe4000800063f */
[----:B---3--:R-:W-:Y:S01]  /*07e0*/  @!UP1 ULEA UR13, UR16, UR13, 0x18 ;  /* 0x0000000d100d9291 */ /* 0x008fe2000f8ec03f */
[----:B------:R-:W-:Y:S01]  /*07f0*/  VOTEU.ALL UP0, P0 ;  /* 0x00000000003f7886 */ /* 0x000fe20000000000 */
[----:B------:R-:W-:Y:S01]  /*0800*/  VOTEU.ALL UP1, P0 ;  /* 0x00000000003f7886 */ /* 0x000fe20000020000 */
[----:B------:R-:W-:Y:S01]  /*0810*/  UIADD3 UR9, -UR9, URZ, URZ ;  /* 0x0000003f09097290 */ /* 0x000fe2000fffe13f */
[----:B------:R-:W-:Y:S01]  /*0820*/  LOP3.LUT P0, RZ, R3, 0x7, RZ, 0xc0, !PT ;  /* 0x0000000703ff7812 */ /* 0x000fe2000780c0ff */
[----:B------:R-:W1:Y:S02]  /*0830*/  FENCE.VIEW.ASYNC.S ;  /* 0x00000000000073c6 */ /* 0x000e640000000000 */
[----:B-1----:R-:W1:Y:S01]  /*0840*/  @!UP0 SYNCS.EXCH.64 URZ, [UR12+0x70], UR4 ;  /* 0x000070040c3f85b2 */ /* 0x002e620008000100 */
[----:B------:R-:W-:-:S02]  /*0850*/  @P3 LEA.HI R2, R22, R22, RZ, 0x1 ;  /* 0x0000001616023211 */ /* 0x000fc400078f08ff */
[----:B-----5:R-:W-:Y:S02]  /*0860*/  ISETP.EQ.U32.AND P1, PT, R5, 0x1, PT ;  /* 0x000000010500780c */ /* 0x020fe40003f22070 */
[----:B------:R-:W-:Y:S02]  /*0870*/  @P3 SHF.R.S32.HI R2, RZ, 0x1, R2 ;  /* 0x00000001ff023819 */ /* 0x000fe40000011402 */
[----:B------:R-:W-:Y:S01]  /*0880*/  ISETP.LT.U32.AND P0, PT, R22, 0x4, !P0 ;  /* 0x000000041600780c */ /* 0x000fe20004701070 */
[----:B------:R2:W3:Y:S01]  /*0890*/  @!UP1 SYNCS.EXCH.64 URZ, [UR12+0x78], UR4 ;  /* 0x000078040c3f95b2 */ /* 0x0004e20008000100 */
[----:B------:R-:W-:Y:S01]  /*08a0*/  NOP ;  /* 0x0000000000007918 */ /* 0x000fe20000000000 */
[----:B--2---:R-:W-:Y:S01]  /*08b0*/  UIMAD UR4, UR17, UR9, UR8 ;  /* 0x00000009110472a4 */ /* 0x004fe2000f8e0208 */
[----:B------:R2:W0:Y:S05]  /*08c0*/  @!UP2 SYNCS.EXCH.64 URZ, [UR13+0x50], UR10 ;  /* 0x0000500a0d3fa5b2 */ /* 0x00042a0008000100 */
[----:B------:R-:W-:-:S02]  /*08d0*/  @P3 ISETP.NE.AND P4, PT, R2, UR4, PT ;  /* 0x0000000402003c0c */ /* 0x000fc4000bf85270 */
[----:B------:R-:W-:Y:S02]  /*08e0*/  SEL R2, RZ, 0x1, !P0 ;  /* 0x00000001ff027807 */ /* 0x000fe40004000000 */
[----:B------:R-:W-:-:S04]  /*08f0*/  @P3 SEL R23, RZ, 0x1, P4 ;  /* 0x00000001ff173807 */ /* 0x000fc80002000000 */
[----:B------:R-:W-:Y:S01]  /*0900*/  LOP3.LUT R23, R23, R2, RZ, 0xc0, !PT ;  /* 0x0000000217177212 */ /* 0x000fe200078ec0ff */
[----:B------:R2:W0:Y:S01]  /*0910*/  @!UP3 SYNCS.EXCH.64 URZ, [UR13+0x58], UR10 ;  /* 0x0000580a0d3fb5b2 */ /* 0x0004220008000100 */
[----:B------:R2:W0:Y:S01]  /*0920*/  @!UP4 SYNCS.EXCH.64 URZ, [UR13+0x60], UR10 ;  /* 0x0000600a0d3fc5b2 */ /* 0x0004220008000100 */
[----:B------:R2:W0:Y:S01]  /*0930*/  @!UP5 SYNCS.EXCH.64 URZ, [UR13+0x68], UR10 ;  /* 0x0000680a0d3fd5b2 */ /* 0x0004220008000100 */
[----:B------:R-:W-:Y:S01]  /*0940*/  NOP ;  /* 0x0000000000007918 */ /* 0x000fe20000000000 */
[----:B-12---:R-:W-:Y:S05]  /*0950*/  @!P1 BRA `(.L_x_3) ;  /* 0x0000000000089947 */ /* 0x006fea0003800000 */
[----:B0--34-:R-:W-:Y:S01]  /*0960*/  UCGABAR_ARV ;  /* 0x00000000000079c7 */ /* 0x019fe20008000000 */
[----:B------:R-:W-:Y:S05]  /*0970*/  BRA `(.L_x_4) ;  /* 0x0000000000047947 */ /* 0x000fea0003800000 */
.L_x_3:
[----:B0--34-:R-:W-:Y:S01]  /*0980*/  NOP ;  /* 0x0000000000007918 */ /* 0x019fe20000000000 */
.L_x_4:
[----:B------:R-:W-:Y:S01]  /*0990*/  ULDC.64 UR4, c[0x0][0x598] ;  /* 0x0001660000047ab9 */ /* 0x000fe20000000a00 */
[----:B------:R-:W-:Y:S01]  /*09a0*/  ULDC.64 UR54, c[0x0][0x208] ;  /* 0x0000820000367ab9 */ /* 0x000fe20000000a00 */
[----:B------:R-:W-:-:S04]  /*09b0*/  ISETP.NE.U32.AND P0, PT, RZ, UR4, PT ;  /* 0x00000004ff007c0c */ /* 0x000fc8000bf05070 */
[----:B------:R-:W-:-:S13]  /*09c0*/  ISETP.NE.AND.EX P0, PT, RZ, UR5, PT, P0 ;  /* 0x00000005ff007c0c */ /* 0x000fda000bf05300 */
[----:B------:R-:W-:Y:S05]  /*09d0*/  @!P0 BRA `(.L_x_5) ;  /* 0x00000000001c8947 */ /* 0x000fea0003800000 */
[----:B------:R-:W0:Y:S02]  /*09e0*/  LDC.64 R4, c[0x0][0x598] ;  /* 0x00016600ff047b82 */ /* 0x000e240000000a00 */
[----:B0-----:R-:W2:Y:S02]  /*09f0*/  LDG.E.64 R4, desc[UR54][R4.64] ;  /* 0x0000003604047981 */ /* 0x001ea4000c1e1b00 */
[----:B--2---:R-:W-:-:S04]  /*0a00*/  ISETP.NE.U32.AND P0, PT, R4, RZ, PT ;  /* 0x000000ff0400720c */ /* 0x004fc80003f05070 */
[----:B------:R-:W-:-:S13]  /*0a10*/  ISETP.NE.AND.EX P0, PT, R5, RZ, PT, P0 ;  /* 0x000000ff0500720c */ /* 0x000fda0003f05300 */
[----:B------:R-:W-:Y:S05]  /*0a20*/  @!P0 BRA `(.L_x_5) ;  /* 0x0000000000088947 */ /* 0x000fea0003800000 */
[----:B------:R0:W5:Y:S01]  /*0a30*/  LD.E R88, desc[UR54][R4.64] ;  /* 0x0000003604587980 */ /* 0x000162000c101900 */
[----:B------:R-:W-:Y:S05]  /*0a40*/  BRA `(.L_x_6) ;  /* 0x0000000000247947 */ /* 0x000fea0003800000 */
.L_x_5:
[----:B------:R-:W-:Y:S02]  /*0a50*/  ULDC.64 UR4, c[0x0][0x588] ;  /* 0x0001620000047ab9 */ /* 0x000fe40000000a00 */
[----:B------:R-:W-:-:S04]  /*0a60*/  ISETP.NE.U32.AND P0, PT, RZ, UR4, PT ;  /* 0x00000004ff007c0c */ /* 0x000fc8000bf05070 */
[----:B------:R-:W-:-:S13]  /*0a70*/  ISETP.NE.AND.EX P0, PT, RZ, UR5, PT, P0 ;  /* 0x00000005ff007c0c */ /* 0x000fda000bf05300 */
[----:B------:R-:W-:Y:S05]  /*0a80*/  @!P0 BRA `(.L_x_7) ;  /* 0x00000000000c8947 */ /* 0x000fea0003800000 */
[----:B------:R-:W0:Y:S02]  /*0a90*/  LDC.64 R88, c[0x0][0x588] ;  /* 0x00016200ff587b82 */ /* 0x000e240000000a00 */
[----:B0-----:R1:W5:Y:S01]  /*0aa0*/  LDG.E R88, desc[UR54][R88.64] ;  /* 0x0000003658587981 */ /* 0x001362000c1e1900 */
[----:B------:R-:W-:Y:S05]  /*0ab0*/  BRA `(.L_x_6) ;  /* 0x0000000000087947 */ /* 0x000fea0003800000 */
.L_x_7:
[----:B------:R-:W-:Y:S02]  /*0ac0*/  ULDC UR4, c[0x0][0x580] ;  /* 0x0001600000047ab9 */ /* 0x000fe40000000800 */
[----:B------:R-:W-:-:S07]  /*0ad0*/  IMAD.U32 R88, RZ, RZ, UR4 ;  /* 0x00000004ff587e24 */ /* 0x000fce000f8e00ff */
.L_x_6:
[----:B------:R-:W-:Y:S02]  /*0ae0*/  ULDC.64 UR4, c[0x0][0x5a0] ;  /* 0x0001680000047ab9 */ /* 0x000fe40000000a00 */
[----:B------:R-:W-:-:S04]  /*0af0*/  ISETP.NE.U32.AND P0, PT, RZ, UR4, PT ;  /* 0x00000004ff007c0c */ /* 0x000fc8000bf05070 */
[----:B------:R-:W-:-:S13]  /*0b00*/  ISETP.NE.AND.EX P0, PT, RZ, UR5, PT, P0 ;  /* 0x00000005ff007c0c */ /* 0x000fda000bf05300 */
[----:B------:R-:W-:Y:S05]  /*0b10*/  @!P0 BRA `(.L_x_8) ;  /* 0x00000000001c8947 */ /* 0x000fea0003800000 */
[----:B0-----:R-:W0:Y:S02]  /*0b20*/  LDC.64 R4, c[0x0][0x5a0] ;  /* 0x00016800ff047b82 */ /* 0x001e240000000a00 */
[----:B0-----:R-:W2:Y:S02]  /*0b30*/  LDG.E.64 R4, desc[UR54][R4.64] ;  /* 0x0000003604047981 */ /* 0x001ea4000c1e1b00 */
[----:B--2---:R-:W-:-:S04]  /*0b40*/  ISETP.NE.U32.AND P0, PT, R4, RZ, PT ;  /* 0x000000ff0400720c */ /* 0x004fc80003f05070 */
[----:B------:R-:W-:-:S13]  /*0b50*/  ISETP.NE.AND.EX P0, PT, R5, RZ, PT, P0 ;  /* 0x000000ff0500720c */ /* 0x000fda0003f05300 */
[----:B------:R-:W-:Y:S05]  /*0b60*/  @!P0 BRA `(.L_x_8) ;  /* 0x0000000000088947 */ /* 0x000fea0003800000 */
[----:B-1----:R0:W5:Y:S01]  /*0b70*/  LD.E R89, desc[UR54][R4.64] ;  /* 0x0000003604597980 */ /* 0x002162000c101900 */
[----:B------:R-:W-:Y:S05]  /*0b80*/  BRA `(.L_x_9) ;  /* 0x0000000000247947 */ /* 0x000fea0003800000 */
.L_x_8:
[----:B------:R-:W-:Y:S02]  /*0b90*/  ULDC.64 UR4, c[0x0][0x590] ;  /* 0x0001640000047ab9 */ /* 0x000fe40000000a00 */
[----:B------:R-:W-:-:S04]  /*0ba0*/  ISETP.NE.U32.AND P0, PT, RZ, UR4, PT ;  /* 0x00000004ff007c0c */ /* 0x000fc8000bf05070 */
[----:B------:R-:W-:-:S13]  /*0bb0*/  ISETP.NE.AND.EX P0, PT, RZ, UR5, PT, P0 ;  /* 0x00000005ff007c0c */ /* 0x000fda000bf05300 */
[----:B------:R-:W-:Y:S05]  /*0bc0*/  @!P0 BRA `(.L_x_10) ;  /* 0x00000000000c8947 */ /* 0x000fea0003800000 */
[----:B0-----:R-:W1:Y:S02]  /*0bd0*/  LDC.64 R4, c[0x0][0x590] ;  /* 0x00016400ff047b82 */ /* 0x001e640000000a00 */
[----:B-1----:R1:W5:Y:S01]  /*0be0*/  LDG.E R89, desc[UR54][R4.64] ;  /* 0x0000003604597981 */ /* 0x002362000c1e1900 */
[----:B------:R-:W-:Y:S05]  /*0bf0*/  BRA `(.L_x_9) ;  /* 0x0000000000087947 */ /* 0x000fea0003800000 */
.L_x_10:
[----:B------:R-:W-:Y:S02]  /*0c00*/  ULDC UR4, c[0x0][0x584] ;  /* 0x0001610000047ab9 */ /* 0x000fe40000000800 */
[----:B-1----:R-:W-:-:S07]  /*0c10*/  IMAD.U32 R89, RZ, RZ, UR4 ;  /* 0x00000004ff597e24 */ /* 0x002fce000f8e00ff */
.L_x_9:
[----:B------:R-:W-:Y:S01]  /*0c20*/  ULDC UR4, c[0x0][0x65c] ;  /* 0x0001970000047ab9 */ /* 0x000fe20000000800 */
[----:B01----:R-:W0:Y:S01]  /*0c30*/  LDC.64 R4, c[0x0][0x650] ;  /* 0x00019400ff047b82 */ /* 0x003e220000000a00 */
[----:B------:R-:W-:Y:S01]  /*0c40*/  UISETP.NE.AND UP2, UPT, UR4, 0x1, UPT ;  /* 0x000000010400788c */ /* 0x000fe2000bf45270 */
[----:B------:R-:W-:Y:S01]  /*0c50*/  IMAD.MOV.U32 R19, RZ, RZ, -0x1 ;  /* 0xffffffffff137424 */ /* 0x000fe200078e00ff */
[----:B------:R-:W-:Y:S01]  /*0c60*/  UISETP.NE.AND UP0, UPT, UR19, 0x2, UPT ;  /* 0x000000021300788c */ /* 0x000fe2000bf05270 */
[----:B------:R-:W-:Y:S01]  /*0c70*/  IMAD.MOV.U32 R18, RZ, RZ, -0x1 ;  /* 0xffffffffff127424 */ /* 0x000fe200078e00ff */
[----:B------:R-:W-:-:S07]  /*0c80*/  UP2UR UR48, UPR, URZ, 0x4 ;  /* 0x000000043f307883 */ /* 0x000fce0008000000 */
[----:B------:R-:W-:Y:S01]  /*0c90*/  @UP2 ULDC UR12, c[0x0][0x10] ;  /* 0x00000400000c2ab9 */ /* 0x000fe20000000800 */
[----:B------:R-:W-:Y:S01]  /*0ca0*/  @UP2 UMOV UR4, UR8 ;  /* 0x0000000800042c82 */ /* 0x000fe20008000000 */
[----:B------:R-:W-:Y:S01]  /*0cb0*/  @UP2 UMOV UR5, URZ ;  /* 0x0000003f00052c82 */ /* 0x000fe20008000000 */
[----:B------:R-:W-:Y:S01]  /*0cc0*/  @!UP2 ULDC UR16, c[0x0][0xc] ;  /* 0x000003000010aab9 */ /* 0x000fe20000000800 */
[----:B------:R-:W-:Y:S01]  /*0cd0*/  @UP2 UIMAD.WIDE.U32 UR12, UR15, UR12, UR4 ;  /* 0x0000000c0f0c22a5 */ /* 0x000fe2000f8e0004 */
[----:B------:R-:W-:Y:S02]  /*0ce0*/  ULDC UR10, c[0x0][0xc] ;  /* 0x00000300000a7ab9 */ /* 0x000fe40000000800 */
[----:B------:R-:W-:Y:S01]  /*0cf0*/  @UP2 UMOV UR4, URZ ;  /* 0x0000003f00042c82 */ /* 0x000fe20008000000 */
[----:B------:R-:W-:Y:S01]  /*0d00*/  UMOV UR5, URZ ;  /* 0x0000003f00057c82 */ /* 0x000fe20008000000 */
[----:B------:R-:W-:Y:S01]  /*0d10*/  @UP2 UIADD3 UR18, UR13, UR4, URZ ;  /* 0x000000040d122290 */ /* 0x000fe2000fffe03f */
[----:B------:R-:W-:-:S02]  /*0d20*/  ULDC UR11, c[0x0][0x10] ;  /* 0x00000400000b7ab9 */ /* 0x000fc40000000800 */
[----:B------:R-:W-:Y:S01]  /*0d30*/  UMOV UR4, UR15 ;  /* 0x0000000f00047c82 */ /* 0x000fe20008000000 */
[----:B------:R-:W-:Y:S02]  /*0d40*/  UIMAD.WIDE.U32 UR10, UR10, UR11, URZ ;  /* 0x0000000b0a0a72a5 */ /* 0x000fe4000f8e003f */
[----:B------:R-:W-:Y:S01]  /*0d50*/  @!UP2 UIMAD.WIDE.U32 UR4, UR8, UR16, UR4 ;  /* 0x000000100804a2a5 */ /* 0x000fe2000f8e0004 */
[----:B------:R-:W-:Y:S02]  /*0d60*/  ULDC UR13, c[0x0][0x14] ;  /* 0x00000500000d7ab9 */ /* 0x000fe40000000800 */
[----:B------:R-:W-:Y:S02]  /*0d70*/  UIMAD.WIDE.U32 UR36, UR10, UR13, URZ ;  /* 0x0000000d0a2472a5 */ /* 0x000fe4000f8e003f */
[----:B------:R-:W-:Y:S02]  /*0d80*/  UIMAD UR47, UR11, UR13, URZ ;  /* 0x0000000d0b2f72a4 */ /* 0x000fe4000f8e023f */
[----:B------:R-:W-:Y:S01]  /*0d90*/  @!UP2 UMOV UR12, UR4 ;  /* 0x00000004000cac82 */ /* 0x000fe20008000000 */
[----:B------:R-:W-:Y:S01]  /*0da0*/  @!UP2 UMOV UR18, UR5 ;  /* 0x000000050012ac82 */ /* 0x000fe20008000000 */
[----:B------:R-:W-:-:S02]  /*0db0*/  UIADD3 UR47, UR37, UR47, URZ ;  /* 0x0000002f252f7290 */ /* 0x000fc4000fffe03f */
[----:B------:R-:W-:-:S04]  /*0dc0*/  UIADD3 UR4, UP1, UR12, UR36, URZ ;  /* 0x000000240c047290 */ /* 0x000fc8000ff3e03f */
[----:B------:R-:W-:Y:S02]  /*0dd0*/  UIADD3.X UR5, UR18, UR47, URZ, UP1, !UPT ;  /* 0x0000002f12057290 */ /* 0x000fe40008ffe43f */
[----:B------:R-:W-:Y:S02]  /*0de0*/  USEL UR4, UR4, UR12, !UP0 ;  /* 0x0000000c04047287 */ /* 0x000fe4000c000000 */
[----:B------:R-:W-:-:S04]  /*0df0*/  USEL UR5, UR5, UR18, !UP0 ;  /* 0x0000001205057287 */ /* 0x000fc8000c000000 */
[----:B0-----:R-:W-:Y:S01]  /*0e00*/  ISETP.LE.U32.AND P0, PT, R4, UR4, PT ;  /* 0x0000000404007c0c */ /* 0x001fe2000bf03070 */
[----:B------:R-:W-:Y:S01]  /*0e10*/  IMAD.U32 R16, RZ, RZ, UR4 ;  /* 0x00000004ff107e24 */ /* 0x000fe2000f8e00ff */
[----:B------:R-:W-:Y:S01]  /*0e20*/  PRMT R4, RZ, 0x7610, R4 ;  /* 0x00007610ff047816 */ /* 0x000fe20000000004 */
[----:B------:R-:W-:Y:S02]  /*0e30*/  IMAD.U32 R2, RZ, RZ, UR5 ;  /* 0x00000005ff027e24 */ /* 0x000fe4000f8e00ff */
[----:B------:R-:W-:-:S03]  /*0e40*/  IMAD.U32 R17, RZ, RZ, UR5 ;  /* 0x00000005ff117e24 */ /* 0x000fc6000f8e00ff */
[----:B------:R-:W-:Y:S01]  /*0e50*/  ISETP.GE.U32.AND.EX P0, PT, R2, R5, PT, P0 ;  /* 0x000000050200720c */ /* 0x000fe20003f06100 */
[----:B------:R-:W-:-:S12]  /*0e60*/  IMAD.MOV.U32 R2, RZ, RZ, -0x1 ;  /* 0xffffffffff027424 */ /* 0x000fd800078e00ff */
[----:B------:R-:W-:Y:S05]  /*0e70*/  @P0 BRA `(.L_x_11) ;  /* 0x0000000400500947 */ /* 0x000fea0003800000 */
[----:B------:R-:W-:Y:S01]  /*0e80*/  ULDC.64 UR18, c[0x0][0x628] ;  /* 0x00018a0000127ab9 */ /* 0x000fe20000000a00 */
[C---:B------:R-:W-:Y:S01]  /*0e90*/  R2UR UR20, R16.reuse ;  /* 0x00000000101472ca */ /* 0x040fe200000e0000 */
[----:B------:R-:W-:Y:S01]  /*0ea0*/  ULDC UR16, c[0x0][0x630] ;  /* 0x00018c0000107ab9 */ /* 0x000fe20000000800 */
[----:B------:R-:W-:Y:S02]  /*0eb0*/  ISETP.NE.U32.AND P0, PT, RZ, UR18, PT ;  /* 0x00000012ff007c0c */ /* 0x000fe4000bf05070 */
[----:B------:R-:W-:Y:S02]  /*0ec0*/  R2UR UR4, R16 ;  /* 0x00000000100472ca */ /* 0x000fe400000e0000 */
[----:B------:R-:W-:Y:S02]  /*0ed0*/  ISETP.NE.AND.EX P0, PT, RZ, UR19, PT, P0 ;  /* 0x00000013ff007c0c */ /* 0x000fe4000bf05300 */
[----:B------:R-:W-:-:S11]  /*0ee0*/  R2UR UR5, R17 ;  /* 0x00000000110572ca */ /* 0x000fd600000e0000 */
[----:B------:R-:W-:Y:S05]  /*0ef0*/  @!P0 BRA `(.L_x_12) ;  /* 0x0000000000308947 */ /* 0x000fea0003800000 */
[----:B------:R-:W-:Y:S01]  /*0f00*/  R2UR UR4, R16 ;  /* 0x00000000100472ca */ /* 0x000fe200000e0000 */
[----:B------:R-:W-:Y:S01]  /*0f10*/  ULDC UR12, c[0x0][0x634] ;  /* 0x00018d00000c7ab9 */ /* 0x000fe20000000800 */
[----:B------:R-:W-:-:S11]  /*0f20*/  R2UR UR15, R17 ;  /* 0x00000000110f72ca */ /* 0x000fd600000e0000 */
[----:B------:R-:W-:-:S04]  /*0f30*/  UIADD3 UR12, UP1, UR4, UR12, URZ ;  /* 0x0000000c040c7290 */ /* 0x000fc8000ff3e03f */
[----:B------:R-:W-:-:S04]  /*0f40*/  UIADD3.X UR15, URZ, UR15, URZ, UP1, !UPT ;  /* 0x0000000f3f0f7290 */ /* 0x000fc80008ffe43f */
[----:B------:R-:W-:-:S04]  /*0f50*/  UIMAD.WIDE.U32 UR4, UR15, UR18, URZ ;  /* 0x000000120f0472a5 */ /* 0x000fc8000f8e003f */
[----:B------:R-:W-:Y:S02]  /*0f60*/  UIMAD.WIDE.U32 UR10, UP1, UR12, UR19, UR4 ;  /* 0x000000130c0a72a5 */ /* 0x000fe4000f820004 */
[----:B------:R-:W-:Y:S02]  /*0f70*/  UIMAD.WIDE.U32 UR4, UR12, UR18, URZ ;  /* 0x000000120c0472a5 */ /* 0x000fe4000f8e003f */
[----:B------:R-:W-:Y:S02]  /*0f80*/  UIADD3.X UR13, URZ, URZ, URZ, UP1, !UPT ;  /* 0x0000003f3f0d7290 */ /* 0x000fe40008ffe43f */
[----:B------:R-:W-:Y:S01]  /*0f90*/  UIADD3 URZ, UP1, UR5, UR10, URZ ;  /* 0x0000000a053f7290 */ /* 0x000fe2000ff3e03f */
[----:B------:R-:W-:-:S03]  /*0fa0*/  UMOV UR12, UR11 ;  /* 0x0000000b000c7c82 */ /* 0x000fc60008000000 */
[----:B------:R-:W-:-:S12]  /*0fb0*/  UIMAD.WIDE.U32.X UR4, UR15, UR19, UR12, UP1 ;  /* 0x000000130f0472a5 */ /* 0x000fd800088e040c */
.L_x_12:
[----:B------:R-:W-:Y:S01]  /*0fc0*/  USHF.R.U64 UR4, UR4, UR16, UR5 ;  /* 0x0000001004047299 */ /* 0x000fe20008001205 */
[----:B------:R-:W-:Y:S01]  /*0fd0*/  R2UR UR11, R17 ;  /* 0x00000000110b72ca */ /* 0x000fe200000e0000 */
[----:B------:R-:W-:Y:S02]  /*0fe0*/  USHF.R.U32.HI UR5, URZ, UR16, UR5 ;  /* 0x000000103f057299 */ /* 0x000fe40008011605 */
[----:B------:R-:W-:Y:S01]  /*0ff0*/  UIADD3 UR12, UP1, URZ, -UR4, URZ ;  /* 0x800000043f0c7290 */ /* 0x000fe2000ff3e03f */
[----:B------:R-:W-:Y:S01]  /*1000*/  ULDC.64 UR18, c[0x0][0x620] ;  /* 0x0001880000127ab9 */ /* 0x000fe20000000a00 */
[----:B------:R-:W-:Y:S02]  /*1010*/  UISETP.NE.AND UP2, UPT, UR48, URZ, UPT ;  /* 0x0000003f3000728c */ /* 0x000fe4000bf45270 */
[----:B------:R-:W-:Y:S01]  /*1020*/  UIADD3.X UR5, URZ, ~UR5, URZ, UP1, !UPT ;  /* 0x800000053f057290 */ /* 0x000fe20008ffe43f */
[----:B------:R-:W-:Y:S01]  /*1030*/  UMOV UR10, UR20 ;  /* 0x00000014000a7c82 */ /* 0x000fe20008000000 */
[----:B------:R-:W-:-:S02]  /*1040*/  ULDC UR13, c[0x0][0x618] ;  /* 0x00018600000d7ab9 */ /* 0x000fc40000000800 */
[----:B------:R-:W-:Y:S02]  /*1050*/  UIMAD UR5, UR5, UR18, URZ ;  /* 0x00000012050572a4 */ /* 0x000fe4000f8e023f */
[----:B------:R-:W-:Y:S02]  /*1060*/  UIMAD.WIDE.U32 UR10, UR12, UR18, UR10 ;  /* 0x000000120c0a72a5 */ /* 0x000fe4000f8e000a */
[----:B------:R-:W-:Y:S02]  /*1070*/  UIMAD UR12, UR12, UR19, UR5 ;  /* 0x000000130c0c72a4 */ /* 0x000fe4000f8e0205 */
[----:B------:R-:W-:Y:S02]  /*1080*/  @UP2 UIMAD UR7, UR17, UR9, UR8 ;  /* 0x00000009110722a4 */ /* 0x000fe4000f8e0208 */
[----:B------:R-:W-:Y:S01]  /*1090*/  UIADD3 UR11, UR11, UR12, URZ ;  /* 0x0000000c0b0b7290 */ /* 0x000fe2000fffe03f */
[----:B------:R-:W-:Y:S01]  /*10a0*/  ULDC.64 UR8, c[0x0][0x640] ;  /* 0x0001900000087ab9 */ /* 0x000fe20000000a00 */
[----:B------:R-:W-:-:S02]  /*10b0*/  ULDC UR15, c[0x0][0x608] ;  /* 0x00018200000f7ab9 */ /* 0x000fc40000000800 */
[----:B------:R-:W-:Y:S01]  /*10c0*/  USHF.R.U64 UR20, UR10, UR13, UR11 ;  /* 0x0000000d0a147299 */ /* 0x000fe2000800120b */
[----:B------:R-:W-:Y:S01]  /*10d0*/  ISETP.NE.U32.AND P0, PT, RZ, UR8, PT ;  /* 0x00000008ff007c0c */ /* 0x000fe2000bf05070 */
[----:B------:R-:W-:Y:S01]  /*10e0*/  USHF.R.U32.HI UR11, URZ, UR13, UR11 ;  /* 0x0000000d3f0b7299 */ /* 0x000fe2000801160b */
[----:B------:R-:W-:Y:S02]  /*10f0*/  ULDC UR21, c[0x0][0x658] ;  /* 0x0001960000157ab9 */ /* 0x000fe40000000800 */
[----:B------:R-:W-:Y:S01]  /*1100*/  ISETP.NE.AND.EX P0, PT, RZ, UR9, PT, P0 ;  /* 0x00000009ff007c0c */ /* 0x000fe2000bf05300 */
[----:B------:R-:W-:Y:S02]  /*1110*/  USHF.R.U64 UR25, UR20, UR15, UR11 ;  /* 0x0000000f14197299 */ /* 0x000fe4000800120b */
[----:B------:R-:W-:Y:S01]  /*1120*/  USHF.R.U32.HI UR11, URZ, UR15, UR11 ;  /* 0x0000000f3f0b7299 */ /* 0x000fe2000801160b */
[----:B------:R-:W-:Y:S01]  /*1130*/  UMOV UR10, 0xffffffff ;  /* 0xffffffff000a7882 */ /* 0x000fe20000000000 */
[----:B------:R-:W-:Y:S01]  /*1140*/  ULDC UR5, c[0x0][0x600] ;  /* 0x0001800000057ab9 */ /* 0x000fe20000000800 */
[----:B------:R-:W-:-:S02]  /*1150*/  USHF.L.U32 UR10, UR10, UR21, URZ ;  /* 0x000000150a0a7299 */ /* 0x000fc4000800063f */
[----:B------:R-:W-:Y:S02]  /*1160*/  USHF.R.U64 UR26, UR25, UR21, UR11 ;  /* 0x00000015191a7299 */ /* 0x000fe4000800120b */
[----:B------:R-:W-:Y:S02]  /*1170*/  ULOP3.LUT UR15, URZ, UR10, URZ, 0x33, !UPT ;  /* 0x0000000a3f0f7292 */ /* 0x000fe4000f8e333f */
[----:B------:R-:W-:Y:S02]  /*1180*/  UIADD3 UR19, UR5, -0x1, URZ ;  /* 0xffffffff05137890 */ /* 0x000fe4000fffe03f */
[----:B------:R-:W-:Y:S01]  /*1190*/  USHF.R.U32.HI UR11, URZ, UR21, UR11 ;  /* 0x000000153f0b7299 */ /* 0x000fe2000801160b */
[----:B------:R-:W-:Y:S01]  /*11a0*/  ULDC UR22, c[0x0][0x648] ;  /* 0x0001920000167ab9 */ /* 0x000fe20000000800 */
[----:B------:R-:W-:Y:S01]  /*11b0*/  ULDC UR23, c[0x0][0x638] ;  /* 0x00018e0000177ab9 */ /* 0x000fe20000000800 */
[----:B------:R-:W-:Y:S01]  /*11c0*/  UMOV UR24, 0x1 ;  /* 0x0000000100187882 */ /* 0x000fe20000000000 */
[----:B------:R-:W-:Y:S01]  /*11d0*/  UMOV UR10, UR26 ;  /* 0x0000001a000a7c82 */ /* 0x000fe20008000000 */
[----:B------:R-:W-:Y:S07]  /*11e0*/  @!P0 BRA `(.L_x_13) ;  /* 0x0000000000308947 */ /* 0x000fee0003800000 */
[----:B------:R-:W-:Y:S02]  /*11f0*/  ULDC UR16, c[0x0][0x64c] ;  /* 0x0001930000107ab9 */ /* 0x000fe40000000800 */
        /* <DEDUP_REMOVED lines=8> */
[----:B------:R-:W-:-:S07]  /*1280*/  UIMAD.WIDE.U32.X UR8, UR18, UR9, UR16, UP1 ;  /* 0x00000009120872a5 */ /* 0x000fce00088e0410 */
[----:B------:R-:W-:Y:S01]  /*1290*/  UMOV UR10, UR8 ;  /* 0x00000008000a7c82 */ /* 0x000fe20008000000 */
[----:B------:R-:W-:-:S05]  /*12a0*/  UMOV UR11, UR9 ;  /* 0x00000009000b7c82 */ /* 0x000fca0008000000 */
.L_x_13:
[----:B------:R-:W-:Y:S01]  /*12b0*/  USHF.R.U64 UR9, UR10, UR22, UR11 ;  /* 0x000000160a097299 */ /* 0x000fe2000800120b */
[----:B------:R-:W-:Y:S01]  /*12c0*/  IMAD.MOV.U32 R4, RZ, RZ, 0x1 ;  /* 0x00000001ff047424 */ /* 0x000fe200078e00ff */
[----:B------:R-:W-:Y:S01]  /*12d0*/  USHF.L.U32 UR8, UR24, UR21, URZ ;  /* 0x0000001518087299 */ /* 0x000fe2000800063f */
[----:B------:R-:W-:Y:S01]  /*12e0*/  IMAD.U32 R2, RZ, RZ, UR4 ;  /* 0x00000004ff027e24 */ /* 0x000fe2000f8e00ff */
[----:B------:R-:W-:Y:S02]  /*12f0*/  ULOP3.LUT UR15, UR25, UR15, URZ, 0xc0, !UPT ;  /* 0x0000000f190f7292 */ /* 0x000fe4000f8ec03f */
[----:B------:R-:W-:Y:S02]  /*1300*/  UIADD3 UR10, -UR9, URZ, URZ ;  /* 0x0000003f090a7290 */ /* 0x000fe4000fffe13f */
[----:B------:R-:W-:Y:S02]  /*1310*/  UIMAD UR15, UR8, UR9, UR15 ;  /* 0x00000009080f72a4 */ /* 0x000fe4000f8e020f */
[----:B------:R-:W-:-:S02]  /*1320*/  ULOP3.LUT UR19, UR20, UR19, URZ, 0xc0, !UPT ;  /* 0x0000001314137292 */ /* 0x000fc4000f8ec03f */
[----:B------:R-:W-:Y:S01]  /*1330*/  UIMAD UR8, UR10, UR23, UR26 ;  /* 0x000000170a0872a4 */ /* 0x000fe2000f8e021a */
[----:B------:R-:W-:Y:S01]  /*1340*/  ULDC UR9, c[0x0][0x610] ;  /* 0x0001840000097ab9 */ /* 0x000fe20000000800 */
[----:B------:R-:W-:Y:S02]  /*1350*/  UISETP.NE.AND UP1, UPT, UR48, URZ, UPT ;  /* 0x0000003f3000728c */ /* 0x000fe4000bf25270 */
[----:B------:R-:W-:Y:S02]  /*1360*/  UIMAD UR7, UR15, UR9, UR7 ;  /* 0x000000090f0772a4 */ /* 0x000fe4000f8e0207 */
[----:B------:R-:W-:-:S04]  /*1370*/  UIMAD UR8, UR8, UR5, UR19 ;  /* 0x00000005080872a4 */ /* 0x000fc8000f8e0213 */
[----:B------:R-:W-:Y:S02]  /*1380*/  USEL UR5, UR8, UR7, !UP1 ;  /* 0x0000000708057287 */ /* 0x000fe4000c800000 */
[----:B------:R-:W-:-:S04]  /*1390*/  USEL UR7, UR7, UR8, !UP1 ;  /* 0x0000000807077287 */ /* 0x000fc8000c800000 */
[----:B------:R-:W-:Y:S02]  /*13a0*/  IMAD.U32 R18, RZ, RZ, UR5 ;  /* 0x00000005ff127e24 */ /* 0x000fe4000f8e00ff */
[----:B------:R-:W-:-:S07]  /*13b0*/  IMAD.U32 R19, RZ, RZ, UR7 ;  /* 0x00000007ff137e24 */ /* 0x000fce000f8e00ff */
.L_x_11:
[----:B------:R-:W-:Y:S05]  /*13c0*/  @!P1 BRA `(.L_x_14) ;  /* 0x00000000000c9947 */ /* 0x000fea0003800000 */
[----:B------:R-:W-:Y:S01]  /*13d0*/  UCGABAR_WAIT ;  /* 0x0000000000007dc7 */ /* 0x000fe20008000000 */
[----:B------:R-:W-:Y:S01]  /*13e0*/  CCTL.IVALL ;  /* 0x00000000ff00798f */ /* 0x000fe20002000000 */
[----:B------:R-:W-:Y:S05]  /*13f0*/  BRA `(.L_x_15) ;  /* 0x0000000000047947 */ /* 0x000fea0003800000 */
.L_x_14:
[----:B------:R-:W-:Y:S06]  /*1400*/  BAR.SYNC.DEFER_BLOCKING 0x0 ;  /* 0x0000000000007b1d */ /* 0x000fec0000010000 */
.L_x_15:
[----:B------:R-:W-:Y:S02]  /*1410*/  ULDC UR4, c[0x0][0x28c] ;  /* 0x0000a30000047ab9 */ /* 0x000fe40000000800 */
[----:B------:R-:W-:-:S04]  /*1420*/  UIADD3 UR4, UR4, 0x1f, URZ ;  /* 0x0000001f04047890 */ /* 0x000fc8000fffe03f */
[----:B------:R-:W-:-:S04]  /*1430*/  USHF.R.S32.HI UR5, URZ, 0x1f, UR4 ;  /* 0x0000001f3f057899 */ /* 0x000fc80008011404 */
[----:B------:R-:W-:-:S04]  /*1440*/  ULEA.HI UR5, UR5, UR4, URZ, 0x5 ;  /* 0x0000000405057291 */ /* 0x000fc8000f8f283f */
[----:B------:R-:W-:Y:S01]  /*1450*/  USHF.R.S32.HI UR49, URZ, 0x5, UR5 ;  /* 0x000000053f317899 */ /* 0x000fe20008011405 */
[----:B------:R-:W-:Y:S11]  /*1460*/  @!P2 BRA `(.L_x_16) ;  /* 0x0000004400a8a947 */ /* 0x000ff60003800000 */
[----:B------:R-:W-:-:S06]  /*1470*/  UISETP.GT.U32.AND UP1, UPT, UR14, 0x1, UPT ;  /* 0x000000010e00788c */ /* 0x000fcc000bf24070 */
[----:B------:R-:W-:-:S13]  /*1480*/  PLOP3.LUT P0, PT, PT, PT, UP1, 0x80, 0x0 ;  /* 0x000000000000781c */ /* 0x000fda0003f0f018 */
[----:B------:R-:W-:Y:S05]  /*1490*/  @P0 EXIT ;  /* 0x000000000000094d */ /* 0x000fea0003800000 */
.L_x_17:
[----:B------:R-:W-:-:S08]  /*14a0*/  NOP ;  /* 0x0000000000007918 */ /* 0x000fd00000000000 */
[----:B------:R-:W0:Y:S02]  /*14b0*/  USETMAXREG.TRY_ALLOC.CTAPOOL UP1, 0xe8 ;  /* 0x000000e8000079c8 */ /* 0x000e240008020600 */
[----:B0-----:R-:W-:-:S13]  /*14c0*/  PLOP3.LUT P0, PT, PT, PT, UP1, 0x80, 0x0 ;  /* 0x000000000000781c */ /* 0x001fda0003f0f018 */
[----:B------:R-:W-:Y:S05]  /*14d0*/  @!P0 BRA `(.L_x_17) ;  /* 0xfffffffc00f08947 */ /* 0x000fea000383ffff */
[----:B------:R-:W-:-:S13]  /*14e0*/  LOP3.LUT P0, RZ, R4, 0xff, RZ, 0xc0, !PT ;  /* 0x000000ff04ff7812 */ /* 0x000fda000780c0ff */
[----:B------:R-:W-:Y:S05]  /*14f0*/  @!P0 EXIT ;  /* 0x000000000000894d */ /* 0x000fea0003800000 */
[----:B------:R-:W0:Y:S01]  /*1500*/  S2UR UR5, SR_CgaCtaId ;  /* 0x00000000000579c3 */ /* 0x000e220000008800 */
[CC--:B------:R-:W-:Y:S01]  /*1510*/  LEA.HI R0, R6.reuse, R3.reuse, RZ, 0x2 ;  /* 0x0000000306007211 */ /* 0x0c0fe200078f10ff */
[----:B------:R-:W-:Y:S01]  /*1520*/  USHF.R.U32.HI UR4, URZ, 0x2, UR49 ;  /* 0x000000023f047899 */ /* 0x000fe20008011631 */
[----:B------:R-:W-:Y:S01]  /*1530*/  LEA.HI R6, R6, R3, RZ, 0x5 ;  /* 0x0000000306067211 */ /* 0x000fe200078f28ff */
[----:B------:R-:W-:Y:S01]  /*1540*/  UMOV UR38, 0x400 ;  /* 0x0000040000267882 */ /* 0x000fe20000000000 */
[--C-:B------:R-:W-:Y:S01]  /*1550*/  SHF.R.S32.HI R90, RZ, 0x2, R0.reuse ;  /* 0x00000002ff5a7819 */ /* 0x100fe20000011400 */
[----:B------:R-:W-:Y:S01]  /*1560*/  ULOP3.LUT UR40, UR49, 0x3, URZ, 0xc0, !UPT ;  /* 0x0000000331287892 */ /* 0x000fe2000f8ec03f */
[----:B------:R-:W-:Y:S01]  /*1570*/  SHF.R.S32.HI R5, RZ, 0x1f, R0 ;  /* 0x0000001fff057819 */ /* 0x000fe20000011400 */
[----:B------:R-:W1:Y:S01]  /*1580*/  LDC R7, c[0x0][0x288] ;  /* 0x0000a200ff077b82 */ /* 0x000e620000000800 */
[----:B------:R-:W-:Y:S01]  /*1590*/  LOP3.LUT R4, R0, 0xfffffffc, RZ, 0xc0, !PT ;  /* 0xfffffffc00047812 */ /* 0x000fe200078ec0ff */
[----:B------:R-:W-:Y:S01]  /*15a0*/  VIADD R0, R95, 0xffffffff ;  /* 0xffffffff5f007836 */ /* 0x000fe20000000000 */
[----:B------:R-:W-:Y:S01]  /*15b0*/  LEA.HI R5, R5, R90, RZ, 0x3 ;  /* 0x0000005a05057211 */ /* 0x000fe200078f18ff */
[----:B------:R-:W-:-:S02]  /*15c0*/  ULOP3.LUT UR4, UR4, 0x1, URZ, 0xc0, !UPT ;  /* 0x0000000104047892 */ /* 0x000fc4000f8ec03f */
[----:B------:R-:W-:Y:S01]  /*15d0*/  USEL UR40, UR40, URZ, !UP0 ;  /* 0x0000003f28287287 */ /* 0x000fe2000c000000 */
[----:B------:R-:W-:Y:S01]  /*15e0*/  LOP3.LUT R5, R5, 0xfffffff8, RZ, 0xc0, !PT ;  /* 0xfffffff805057812 */ /* 0x000fe200078ec0ff */
[----:B------:R-:W-:Y:S01]  /*15f0*/  IMAD.IADD R4, R3, 0x1, -R4 ;  /* 0x0000000103047824 */ /* 0x000fe200078e0a04 */
[----:B------:R-:W-:Y:S01]  /*1600*/  UISETP.EQ.U32.AND UP0, UPT, UR4, 0x1, !UP0 ;  /* 0x000000010400788c */ /* 0x000fe2000c702070 */
[C---:B------:R-:W-:Y:S01]  /*1610*/  ISETP.NE.AND P0, PT, R0.reuse, RZ, PT ;  /* 0x000000ff0000720c */ /* 0x040fe20003f05270 */
[----:B------:R-:W-:Y:S01]  /*1620*/  IMAD.SHL.U32 R0, R0, 0x8, RZ ;  /* 0x0000000800007824 */ /* 0x000fe200078e00ff */
[----:B------:R-:W-:Y:S01]  /*1630*/  SHF.R.S32.HI R3, RZ, 0x5, R6 ;  /* 0x00000005ff037819 */ /* 0x000fe20000011406 */
[----:B------:R-:W-:Y:S01]  /*1640*/  IMAD.IADD R90, R90, 0x1, -R5 ;  /* 0x000000015a5a7824 */ /* 0x000fe200078e0a05 */
[----:B------:R-:W-:Y:S01]  /*1650*/  UISETP.LT.AND UP1, UPT, UR49, 0x1, UPT ;  /* 0x000000013100788c */ /* 0x000fe2000bf21270 */
[----:B------:R-:W-:Y:S01]  /*1660*/  IMAD.SHL.U32 R92, R4, 0x2, RZ ;  /* 0x00000002045c7824 */ /* 0x000fe200078e00ff */
[----:B0-----:R-:W-:Y:S01]  /*1670*/  ULEA UR38, UR5, UR38, 0x18 ;  /* 0x0000002605267291 */ /* 0x001fe2000f8ec03f */
[C-C-:B------:R-:W-:Y:S01]  /*1680*/  IMAD R97, R3.reuse, -0x10, -R90.reuse ;  /* 0xfffffff003617824 */ /* 0x140fe200078e0a5a */
[--C-:B------:R-:W-:Y:S01]  /*1690*/  SHF.R.S32.HI R91, RZ, 0x1f, R90.reuse ;  /* 0x0000001fff5b7819 */ /* 0x100fe2000001145a */
[----:B------:R-:W-:Y:S01]  /*16a0*/  ULDC UR39, c[0x0][0x658] ;  /* 0x0001960000277ab9 */ /* 0x000fe20000000800 */
[----:B------:R-:W-:Y:S01]  /*16b0*/  UIADD3 UR4, UR38, 0x180, URZ ;  /* 0x0000018026047890 */ /* 0x000fe2000fffe03f */
[----:B------:R-:W-:Y:S01]  /*16c0*/  LOP3.LUT R0, R0, 0x8, RZ, 0xc0, !PT ;  /* 0x0000000800007812 */ /* 0x000fe200078ec0ff */
[----:B------:R-:W-:Y:S01]  /*16d0*/  UIADD3 UR5, UR38, 0x2180, URZ ;  /* 0x0000218026057890 */ /* 0x000fe2000fffe03f */
[----:B------:R-:W-:Y:S01]  /*16e0*/  IMAD.WIDE R90, R3, 0x10, R90 ;  /* 0x00000010035a7825 */ /* 0x000fe200078e025a */
[----:B------:R-:W-:Y:S01]  /*16f0*/  UIADD3 UR52, UR38, 0x50, URZ ;  /* 0x0000005026347890 */ /* 0x000fe2000fffe03f */
[----:B------:R-:W-:Y:S01]  /*1700*/  SEL R99, RZ, 0x1, P0 ;  /* 0x00000001ff637807 */ /* 0x000fe20000000000 */
[----:B------:R-:W-:Y:S01]  /*1710*/  USHF.R.U32.HI UR4, URZ, 0x4, UR4 ;  /* 0x000000043f047899 */ /* 0x000fe20008011604 */
[----:B-1----:R-:W-:Y:S01]  /*1720*/  IMAD R94, R4, -0x2, R7 ;  /* 0xfffffffe045e7824 */ /* 0x002fe200078e0207 */
[----:B------:R-:W-:Y:S01]  /*1730*/  USHF.R.U32.HI UR5, URZ, 0x4, UR5 ;  /* 0x000000043f057899 */ /* 0x000fe20008011605 */
[C---:B------:R-:W-:Y:S01]  /*1740*/  LOP3.LUT R100, R0.reuse, 0x8, RZ, 0x3c, !PT ;  /* 0x0000000800647812 */ /* 0x040fe200078e3cff */
[----:B------:R-:W-:Y:S01]  /*1750*/  UMOV UR6, 0xffffffff ;  /* 0xffffffff00067882 */ /* 0x000fe20000000000 */
[----:B------:R-:W-:Y:S01]  /*1760*/  ULDC UR8, c[0x0][0x284] ;  /* 0x0000a10000087ab9 */ /* 0x000fe20000000800 */
[----:B------:R-:W-:Y:S01]  /*1770*/  USEL UR41, UR49, 0x1, UP1 ;  /* 0x0000000131297887 */ /* 0x000fe20008800000 */
[----:B------:R-:W-:Y:S01]  /*1780*/  LEA R95, R95, UR52, 0x3 ;  /* 0x000000345f5f7c11 */ /* 0x000fe2000f8e18ff */
[----:B------:R-:W-:Y:S01]  /*1790*/  USHF.L.U32 UR6, UR6, UR39, URZ ;  /* 0x0000002706067299 */ /* 0x000fe2000800063f */
[----:B------:R-:W-:Y:S01]  /*17a0*/  LOP3.LUT R96, R0, 0x18, RZ, 0x3c, !PT ;  /* 0x0000001800607812 */ /* 0x000fe200078e3cff */
[----:B------:R-:W-:Y:S01]  /*17b0*/  ULOP3.LUT UR4, UR4, 0x3fff, URZ, 0xc0, !UPT ;  /* 0x00003fff04047892 */ /* 0x000fe2000f8ec03f */
[----:B------:R-:W-:Y:S01]  /*17c0*/  SHF.R.S32.HI R93, RZ, 0x1f, R92 ;  /* 0x0000001fff5d7819 */ /* 0x000fe2000001145c */
[----:B------:R-:W-:Y:S01]  /*17d0*/  ULOP3.LUT UR5, UR5, 0x3fff, URZ, 0xc0, !UPT ;  /* 0x00003fff05057892 */ /* 0x000fe2000f8ec03f */
[----:B------:R-:W-:Y:S01]  /*17e0*/  VIADD R97, R97, UR8 ;  /* 0x0000000861617c36 */ /* 0x000fe20008000000 */
[----:B------:R-:W-:Y:S01]  /*17f0*/  UMOV UR7, 0x1 ;  /* 0x0000000100077882 */ /* 0x000fe20000000000 */
[----:B------:R-:W-:-:S02]  /*1800*/  USHF.L.U32 UR50, UR49, 0x1, URZ ;  /* 0x0000000131327899 */ /* 0x000fc4000800063f */
[----:B------:R-:W-:Y:S02]  /*1810*/  USHF.L.U64.HI UR51, UR36, 0x1, UR47 ;  /* 0x0000000124337899 */ /* 0x000fe4000801022f */
[----:B------:R-:W-:Y:S02]  /*1820*/  USHF.L.U32 UR39, UR7, UR39, URZ ;  /* 0x0000002707277299 */ /* 0x000fe4000800063f */
[----:B------:R-:W-:Y:S02]  /*1830*/  UIADD3 UR41, -UR41, UR49, URZ ;  /* 0x0000003129297290 */ /* 0x000fe4000fffe13f */
[----:B------:R-:W-:Y:S02]  /*1840*/  ULOP3.LUT UR42, URZ, UR6, URZ, 0x33, !UPT ;  /* 0x000000063f2a7292 */ /* 0x000fe4000f8e333f */
[----:B------:R-:W-:Y:S02]  /*1850*/  USEL UR43, URZ, 0x1, !UP0 ;  /* 0x000000013f2b7887 */ /* 0x000fe4000c000000 */
[----:B------:R-:W-:-:S02]  /*1860*/  ULOP3.LUT UR44, UR4, 0x10000, URZ, 0xfc, !UPT ;  /* 0x00010000042c7892 */ /* 0x000fc4000f8efc3f */
[----:B------:R-:W-:-:S12]  /*1870*/  ULOP3.LUT UR45, UR5, 0x10000, URZ, 0xfc, !UPT ;  /* 0x00010000052d7892 */ /* 0x000fd8000f8efc3f */
.L_x_169:
[----:B------:R-:W-:-:S04]  /*1880*/  SHF.L.U32 R0, R99, 0x1f, RZ ;  /* 0x0000001f63007819 */ /* 0x000fc800000006ff */
[----:B------:R-:W0:Y:S02]  /*1890*/  SYNCS.PHASECHK.TRANS64.TRYWAIT P0, [R95+URZ+-0x8], R0 ;  /* 0xfffff8005f0075a7 */ /* 0x000e24000800017f */
[----:B01-34-:R-:W-:Y:S05]  /*18a0*/  @!P0 BRA `(.L_x_18) ;  /* 0x0000005000ec8947 */ /* 0x01bfea0003800000 */
.L_x_191:
[----:B------:R-:W-:Y:S02]  /*18b0*/  ULDC UR4, c[0x0][0x28c] ;  /* 0x0000a30000047ab9 */ /* 0x000fe40000000800 */
[----:B------:R-:W-:-:S13]  /*18c0*/  ISETP.LT.AND P0, PT, RZ, UR4, PT ;  /* 0x00000004ff007c0c */ /* 0x000fda000bf01270 */
[----:B------:R-:W-:Y:S05]  /*18d0*/  @P0 BRA `(.L_x_19) ;  /* 0x0000000000400947 */ /* 0x000fea0003800000 */
[----:B0-----:R-:W-:Y:S01]  /*18e0*/  MOV R0, 0x0 ;  /* 0x0000000000007802 */ /* 0x001fe20000000f00 */
[----:B------:R-:W-:Y:S01]  /*18f0*/  ULDC.64 UR4, c[0x4][0x68] ;  /* 0x01001a0000047ab9 */ /* 0x000fe20000000a00 */
[----:B------:R-:W-:Y:S01]  /*1900*/  ULDC.64 UR6, c[0x4][0x8] ;  /* 0x0100020000067ab9 */ /* 0x000fe20000000a00 */
[----:B------:R-:W-:Y:S01]  /*1910*/  IMAD.U32 R4, RZ, RZ, UR4 ;  /* 0x00000004ff047e24 */ /* 0x000fe2000f8e00ff */
[----:B------:R0:W1:Y:S01]  /*1920*/  LDC.64 R14, c[0x4][R0] ;  /* 0x01000000000e7b82 */ /* 0x0000620000000a00 */
[----:B------:R-:W-:Y:S01]  /*1930*/  IMAD.U32 R5, RZ, RZ, UR5 ;  /* 0x00000005ff057e24 */ /* 0x000fe2000f8e00ff */
[----:B------:R-:W-:Y:S01]  /*1940*/  ULDC.64 UR4, c[0x4][0x70] ;  /* 0x01001c0000047ab9 */ /* 0x000fe20000000a00 */
[----:B------:R-:W-:Y:S02]  /*1950*/  IMAD.U32 R10, RZ, RZ, UR6 ;  /* 0x00000006ff0a7e24 */ /* 0x000fe4000f8e00ff */
[----:B------:R-:W-:Y:S02]  /*1960*/  IMAD.U32 R6, RZ, RZ, UR4 ;  /* 0x00000004ff067e24 */ /* 0x000fe4000f8e00ff */
[----:B------:R-:W-:-:S02]  /*1970*/  IMAD.U32 R7, RZ, RZ, UR5 ;  /* 0x00000005ff077e24 */ /* 0x000fc4000f8e00ff */
[----:B------:R-:W-:Y:S02]  /*1980*/  IMAD.U32 R11, RZ, RZ, UR7 ;  /* 0x00000007ff0b7e24 */ /* 0x000fe4000f8e00ff */
[----:B------:R-:W-:Y:S02]  /*1990*/  IMAD.MOV.U32 R8, RZ, RZ, 0x1e1 ;  /* 0x000001e1ff087424 */ /* 0x000fe400078e00ff */
[----:B------:R-:W-:Y:S02]  /*19a0*/  IMAD.MOV.U32 R12, RZ, RZ, 0x1 ;  /* 0x00000001ff0c7424 */ /* 0x000fe400078e00ff */
[----:B0-----:R-:W-:-:S07]  /*19b0*/  IMAD.MOV.U32 R13, RZ, RZ, RZ ;  /* 0x000000ffff0d7224 */ /* 0x001fce00078e00ff */
[----:B------:R-:W-:-:S07]  /*19c0*/  LEPC R20, `(.L_x_19) ;  /* 0x000000001014794e */ /* 0x000fce0000000000 */
[----:B-1---5:R-:W-:Y:S05]  /*19d0*/  CALL.ABS.NOINC R14 ;  /* 0x000000000e007343 */ /* 0x022fea0003c00000 */
.L_x_19:
[----:B------:R-:W-:-:S06]  /*19e0*/  ULOP3.LUT UR4, UR46, 0x1, URZ, 0xfc, !UPT ;  /* 0x000000012e047892 */ /* 0x000fcc000f8efc3f */
[----:B0-----:R-:W-:-:S05]  /*19f0*/  IMAD.U32 R0, RZ, RZ, UR4 ;  /* 0x00000004ff007e24 */ /* 0x001fca000f8e00ff */
[----:B------:R-:W-:-:S13]  /*1a00*/  ISETP.NE.AND P0, PT, R0, 0x3, PT ;  /* 0x000000030000780c */ /* 0x000fda0003f05270 */
[----:B------:R-:W-:Y:S05]  /*1a10*/  @!P0 BRA `(.L_x_20) ;  /* 0x0000000000048947 */ /* 0x000fea0003800000 */
[----:B------:R-:W-:Y:S01]  /*1a20*/  BPT.TRAP 0x1 ;  /* 0x000000040000795c */ /* 0x000fe20000300000 */
.L_x_20:
[----:B------:R-:W-:Y:S02]  /*1a30*/  IMAD.U32 R3, RZ, RZ, UR40 ;  /* 0x00000028ff037e24 */ /* 0x000fe4000f8e00ff */
[----:B------:R-:W-:-:S03]  /*1a40*/  IMAD.U32 R0, RZ, RZ, UR43 ;  /* 0x0000002bff007e24 */ /* 0x000fc6000f8e00ff */
[----:B------:R-:W-:Y:S02]  /*1a50*/  LEA R3, R3, UR38, 0x3 ;  /* 0x0000002603037c11 */ /* 0x000fe4000f8e18ff */
[----:B------:R-:W-:-:S04]  /*1a60*/  SHF.L.U32 R0, R0, 0x1f, RZ ;  /* 0x0000001f00007819 */ /* 0x000fc800000006ff */
[----:B------:R0:W1:Y:S01]  /*1a70*/  SYNCS.PHASECHK.TRANS64.TRYWAIT P1, [R3+URZ], R0 ;  /* 0x00000000030075a7 */ /* 0x000062000802017f */
[----:B------:R-:W-:Y:S05]  /*1a80*/  @!P0 BRA `(.L_x_21) ;  /* 0x0000000000048947 */ /* 0x000fea0003800000 */
[----:B------:R-:W-:Y:S01]  /*1a90*/  BPT.TRAP 0x1 ;  /* 0x000000040000795c */ /* 0x000fe20000300000 */
.L_x_21:
[----:B-1----:R-:W-:Y:S05]  /*1aa0*/  @P1 BRA `(.L_x_22) ;  /* 0x0000000000081947 */ /* 0x002fea0003800000 */
[----:B------:R-:W1:Y:S02]  /*1ab0*/  SYNCS.PHASECHK.TRANS64.TRYWAIT P1, [R3+URZ], R0 ;  /* 0x00000000030075a7 */ /* 0x000e64000802017f */
[----:B-1----:R-:W-:Y:S05]  /*1ac0*/  @!P1 BRA `(.L_x_23) ;  /* 0x0000005000789947 */ /* 0x002fea0003800000 */
.L_x_22:
[----:B------:R-:W-:Y:S05]  /*1ad0*/  WARPSYNC.ALL ;  /* 0x0000000000007948 */ /* 0x000fea0003800000 */
[----:B------:R-:W-:Y:S01]  /*1ae0*/  ULEA UR4, UR40, UR44, 0x7 ;  /* 0x0000002c28047291 */ /* 0x000fe2000f8e383f */
[----:B------:R-:W-:Y:S01]  /*1af0*/  WARPGROUP.ARRIVE ;  /* 0x00000000000079c5 */ /* 0x000fe20000000000 */
[----:B------:R-:W-:Y:S01]  /*1b00*/  ULEA UR6, UR40, UR45, 0x8 ;  /* 0x0000002d28067291 */ /* 0x000fe2000f8e403f */
[----:B01----:R-:W-:Y:S01]  /*1b10*/  IMAD.U32 R0, RZ, RZ, UR41 ;  /* 0x00000029ff007e24 */ /* 0x003fe2000f8e00ff */
[----:B------:R-:W-:Y:S01]  /*1b20*/  UMOV UR5, 0xc0000010 ;  /* 0xc000001000057882 */ /* 0x000fe20000000000 */
[----:B------:R-:W-:-:S03]  /*1b30*/  UMOV UR7, 0xc0000010 ;  /* 0xc000001000077882 */ /* 0x000fc60000000000 */
[----:B------:R-:W-:-:S03]  /*1b40*/  ISETP.GE.AND P1, PT, R0, 0x1, PT ;  /* 0x000000010000780c */ /* 0x000fc60003f26270 */
[----:B------:R-:W-:Y:S03]  /*1b50*/  IGMMA.64x128x32.S8.S8 R24, gdesc[UR4], RZ, !UPT, gsb0 ;  /* 0x03600000041879f1 */ /* 0x000fe6000c0410ff */
[----:B------:R-:W-:-:S07]  /*1b60*/  WARPGROUP.DEPBAR.LE gsb0, 0x0 ;  /* 0x00008000000079c5 */ /* 0x000fce0000010000 */
[----:B------:R-:W-:Y:S05]  /*1b70*/  @!P1 BRA `(.L_x_24) ;  /* 0x0000000000bc9947 */ /* 0x000fea0003800000 */
[----:B------:R-:W-:Y:S01]  /*1b80*/  UIADD3 UR4, UR40, 0x1, URZ ;  /* 0x0000000128047890 */ /* 0x000fe2000fffe03f */
[----:B------:R-:W-:Y:S02]  /*1b90*/  IMAD.U32 R0, RZ, RZ, UR41 ;  /* 0x00000029ff007e24 */ /* 0x000fe4000f8e00ff */
[----:B------:R-:W-:Y:S01]  /*1ba0*/  IMAD.U32 R3, RZ, RZ, UR40 ;  /* 0x00000028ff037e24 */ /* 0x000fe2000f8e00ff */
[----:B------:R-:W-:-:S04]  /*1bb0*/  UISETP.NE.AND UP0, UPT, UR4, 0x4, UPT ;  /* 0x000000040400788c */ /* 0x000fc8000bf05270 */
[----:B------:R-:W-:Y:S02]  /*1bc0*/  USEL UR5, URZ, 0x1, UP0 ;  /* 0x000000013f057887 */ /* 0x000fe40008000000 */
[----:B------:R-:W-:Y:S02]  /*1bd0*/  USEL UR8, UR4, URZ, UP0 ;  /* 0x0000003f04087287 */ /* 0x000fe40008000000 */
[----:B------:R-:W-:-:S06]  /*1be0*/  ULOP3.LUT UR5, UR43, UR5, URZ, 0x3c, !UPT ;  /* 0x000000052b057292 */ /* 0x000fcc000f8e3c3f */
[----:B------:R-:W-:-:S07]  /*1bf0*/  IMAD.U32 R6, RZ, RZ, UR5 ;  /* 0x00000005ff067e24 */ /* 0x000fce000f8e00ff */
.L_x_31:
[----:B------:R-:W-:Y:S05]  /*1c00*/  @!P0 BRA `(.L_x_25) ;  /* 0x0000000000048947 */ /* 0x000fea0003800000 */
[----:B------:R-:W-:Y:S01]  /*1c10*/  BPT.TRAP 0x1 ;  /* 0x000000040000795c */ /* 0x000fe20000300000 */
.L_x_25:
[----:B------:R-:W-:Y:S01]  /*1c20*/  ULEA UR4, UR8, UR38, 0x3 ;  /* 0x0000002608047291 */ /* 0x000fe2000f8e183f */
[----:B------:R-:W-:-:S08]  /*1c30*/  SHF.L.U32 R4, R6, 0x1f, RZ ;  /* 0x0000001f06047819 */ /* 0x000fd000000006ff */
[----:B------:R0:W1:Y:S01]  /*1c40*/  SYNCS.PHASECHK.TRANS64.TRYWAIT P1, [UR4], R4 ;  /* 0x00000004ff0075a7 */ /* 0x0000620008020144 */
[----:B------:R-:W-:Y:S05]  /*1c50*/  @!P0 BRA `(.L_x_26) ;  /* 0x0000000000048947 */ /* 0x000fea0003800000 */
[----:B------:R-:W-:Y:S01]  /*1c60*/  BPT.TRAP 0x1 ;  /* 0x000000040000795c */ /* 0x000fe20000300000 */
.L_x_26:
[----:B-1----:R-:W-:Y:S05]  /*1c70*/  @P1 BRA `(.L_x_27) ;  /* 0x0000000000081947 */ /* 0x002fea0003800000 */
[----:B------:R-:W1:Y:S02]  /*1c80*/  SYNCS.PHASECHK.TRANS64.TRYWAIT P1, [UR4], R4 ;  /* 0x00000004ff0075a7 */ /* 0x000e640008020144 */
[----:B-1----:R-:W-:Y:S05]  /*1c90*/  @!P1 BRA `(.L_x_28) ;  /* 0x0000005000189947 */ /* 0x002fea0003800000 */
.L_x_27:
[----:B------:R-:W-:Y:S01]  /*1ca0*/  ULEA UR4, UR8, UR44, 0x7 ;  /* 0x0000002c08047291 */ /* 0x000fe2000f8e383f */
[----:B------:R-:W-:Y:S01]  /*1cb0*/  WARPGROUP.ARRIVE ;  /* 0x00000000000079c5 */ /* 0x000fe20000000000 */
[----:B------:R-:W-:Y:S01]  /*1cc0*/  ULEA UR6, UR8, UR45, 0x8 ;  /* 0x0000002d08067291 */ /* 0x000fe2000f8e403f */
[----:B------:R-:W-:Y:S01]  /*1cd0*/  UMOV UR5, 0xc0000010 ;  /* 0xc000001000057882 */ /* 0x000fe20000000000 */
[----:B------:R-:W-:-:S07]  /*1ce0*/  UMOV UR7, 0xc0000010 ;  /* 0xc000001000077882 */ /* 0x000fce0000000000 */
[----:B------:R-:W-:Y:S03]  /*1cf0*/  IGMMA.64x128x32.S8.S8 R24, gdesc[UR4], R24, gsb0 ;  /* 0x03600000041879f1 */ /* 0x000fe60008041018 */
[----:B------:R-:W-:Y:S02]  /*1d00*/  WARPGROUP.DEPBAR.LE gsb0, 0x0 ;  /* 0x00008000000079c5 */ /* 0x000fe40000010000 */
[----:B------:R-:W-:Y:S05]  /*1d10*/  @!P0 BRA `(.L_x_29) ;  /* 0x0000000000048947 */ /* 0x000fea0003800000 */
[----:B------:R-:W-:Y:S01]  /*1d20*/  BPT.TRAP 0x1 ;  /* 0x000000040000795c */ /* 0x000fe20000300000 */
.L_x_29:
[----:B------:R-:W-:Y:S01]  /*1d30*/  ISETP.NE.AND P1, PT, R23, RZ, PT ;  /* 0x000000ff1700720c */ /* 0x000fe20003f25270 */
[----:B------:R-:W-:-:S12]  /*1d40*/  UISETP.GT.U32.AND UP0, UPT, UR46, 0x1, UPT ;  /* 0x000000012e00788c */ /* 0x000fd8000bf04070 */
[----:B01----:R-:W-:-:S05]  /*1d50*/  @P1 LEA R4, R3, UR38, 0x3 ;  /* 0x0000002603041c11 */ /* 0x003fca000f8e18ff */
[----:B------:R-:W-:-:S05]  /*1d60*/  @P1 VIADD R5, R4, 0x20 ;  /* 0x0000002004051836 */ /* 0x000fca0000000000 */
[----:B------:R-:W-:-:S04]  /*1d70*/  @P1 PRMT R5, R22, 0x654, R5 ;  /* 0x0000065416051816 */ /* 0x000fc80000000005 */
[----:B------:R0:W-:Y:S01]  /*1d80*/  @P1 SYNCS.ARRIVE.TRANS64.RED.A1T0 RZ, [R5+URZ], RZ ;  /* 0x000000ff05ff19a7 */ /* 0x0001e2000810043f */
[----:B------:R-:W-:-:S13]  /*1d90*/  PLOP3.LUT P1, PT, PT, PT, UP0, 0x80, 0x0 ;  /* 0x000000000000781c */ /* 0x000fda0003f2f008 */
[----:B0-----:R-:W-:Y:S05]  /*1da0*/  @P1 BRA `(.L_x_30) ;  /* 0x0000000000041947 */ /* 0x001fea0003800000 */
[----:B------:R-:W-:Y:S01]  /*1db0*/  BPT.TRAP 0x1 ;  /* 0x000000040000795c */ /* 0x000fe20000300000 */
.L_x_30:
[----:B------:R-:W-:Y:S01]  /*1dc0*/  UIADD3 UR8, UR8, 0x1, URZ ;  /* 0x0000000108087890 */ /* 0x000fe2000fffe03f */
[C---:B------:R-:W-:Y:S01]  /*1dd0*/  ISETP.GT.AND P2, PT, R0.reuse, 0x1, PT ;  /* 0x000000010000780c */ /* 0x040fe20003f44270 */
[----:B------:R-:W-:Y:S02]  /*1de0*/  VIADD R3, R3, 0x1 ;  /* 0x0000000103037836 */ /* 0x000fe40000000000 */
[----:B------:R-:W-:Y:S01]  /*1df0*/  UISETP.NE.AND UP0, UPT, UR8, 0x4, UPT ;  /* 0x000000040800788c */ /* 0x000fe2000bf05270 */
[----:B------:R-:W-:Y:S02]  /*1e00*/  VIADD R0, R0, 0xffffffff ;  /* 0xffffffff00007836 */ /* 0x000fe40000000000 */
[C---:B------:R-:W-:Y:S01]  /*1e10*/  ISETP.NE.AND P1, PT, R3.reuse, 0x4, PT ;  /* 0x000000040300780c */ /* 0x040fe20003f25270 */
[----:B------:R-:W-:Y:S02]  /*1e20*/  USEL UR4, URZ, 0x1, UP0 ;  /* 0x000000013f047887 */ /* 0x000fe40008000000 */
[----:B------:R-:W-:Y:S01]  /*1e30*/  USEL UR8, UR8, URZ, UP0 ;  /* 0x0000003f08087287 */ /* 0x000fe20008000000 */
[----:B------:R-:W-:-:S03]  /*1e40*/  SEL R3, R3, RZ, P1 ;  /* 0x000000ff03037207 */ /* 0x000fc60000800000 */
[----:B------:R-:W-:Y:S01]  /*1e50*/  LOP3.LUT R6, R6, UR4, RZ, 0x3c, !PT ;  /* 0x0000000406067c12 */ /* 0x000fe2000f8e3cff */
[----:B------:R-:W-:Y:S07]  /*1e60*/  @P2 BRA `(.L_x_31) ;  /* 0xfffffffc00642947 */ /* 0x000fee000383ffff */
.L_x_24:
[----:B------:R-:W0:Y:S01]  /*1e70*/  LDC R0, c[0x0][0x28c] ;  /* 0x0000a300ff007b82 */ /* 0x000e220000000800 */
[----:B------:R1:W-:Y:S01]  /*1e80*/  SYNCS.ARRIVE.TRANS64.A1T0 RZ, [R100+UR52], RZ ;  /* 0x000000ff64ff79a7 */ /* 0x0003e20008100034 */
[----:B0-----:R-:W-:-:S13]  /*1e90*/  ISETP.GE.AND P1, PT, R0, 0x1, PT ;  /* 0x000000010000780c */ /* 0x001fda0003f26270 */
[----:B-1----:R-:W-:Y:S05]  /*1ea0*/  @!P1 BRA `(.L_x_32) ;  /* 0x0000000000409947 */ /* 0x002fea0003800000 */
[----:B------:R-:W-:Y:S05]  /*1eb0*/  @!P0 BRA `(.L_x_33) ;  /* 0x0000000000048947 */ /* 0x000fea0003800000 */
[----:B------:R-:W-:Y:S01]  /*1ec0*/  BPT.TRAP 0x1 ;  /* 0x000000040000795c */ /* 0x000fe20000300000 */
.L_x_33:
[----:B------:R-:W-:Y:S01]  /*1ed0*/  ISETP.NE.AND P0, PT, R23, RZ, PT ;  /* 0x000000ff1700720c */ /* 0x000fe20003f05270 */
[----:B------:R-:W-:-:S12]  /*1ee0*/  IMAD.U32 R3, RZ, RZ, UR38 ;  /* 0x00000026ff037e24 */ /* 0x000fd8000f8e00ff */
[----:B------:R-:W-:-:S05]  /*1ef0*/  VOTEU.ANY UP0, P0 ;  /* 0x00000000003f7886 */ /* 0x000fca0000000100 */
[----:B------:R-:W-:Y:S02]  /*1f00*/  @UP0 UIADD3 UR4, UR41, UR40, URZ ;  /* 0x0000002829040290 */ /* 0x000fe4000fffe03f */
[----:B------:R-:W-:-:S04]  /*1f10*/  UISETP.GT.U32.AND UP0, UPT, UR46, 0x1, UPT ;  /* 0x000000012e00788c */ /* 0x000fc8000bf04070 */
[----:B------:R-:W-:-:S04]  /*1f20*/  IMAD.U32 R0, RZ, RZ, UR4 ;  /* 0x00000004ff007e24 */ /* 0x000fc8000f8e00ff */
[----:B------:R-:W-:-:S05]  /*1f30*/  @P0 IMAD.SHL.U32 R0, R0, 0x8, RZ ;  /* 0x0000000800000824 */ /* 0x000fca00078e00ff */
[----:B------:R-:W-:-:S04]  /*1f40*/  @P0 LOP3.LUT R0, R0, 0x18, RZ, 0xc0, !PT ;  /* 0x0000001800000812 */ /* 0x000fc800078ec0ff */
[----:B------:R-:W-:-:S04]  /*1f50*/  @P0 IADD3 R3, R3, 0x20, R0 ;  /* 0x0000002003030810 */ /* 0x000fc80007ffe000 */
[----:B------:R-:W-:-:S04]  /*1f60*/  @P0 PRMT R3, R22, 0x654, R3 ;  /* 0x0000065416030816 */ /* 0x000fc80000000003 */
[----:B------:R0:W-:Y:S01]  /*1f70*/  @P0 SYNCS.ARRIVE.TRANS64.RED.A1T0 RZ, [R3+URZ], RZ ;  /* 0x000000ff03ff09a7 */ /* 0x0001e2000810043f */
[----:B------:R-:W-:-:S13]  /*1f80*/  PLOP3.LUT P0, PT, PT, PT, UP0, 0x80, 0x0 ;  /* 0x000000000000781c */ /* 0x000fda0003f0f008 */
[----:B0-----:R-:W-:Y:S05]  /*1f90*/  @P0 BRA `(.L_x_32) ;  /* 0x0000000000040947 */ /* 0x001fea0003800000 */
[----:B------:R-:W-:Y:S01]  /*1fa0*/  BPT.TRAP 0x1 ;  /* 0x000000040000795c */ /* 0x000fe20000300000 */
.L_x_32:
[----:B------:R-:W-:Y:S01]  /*1fb0*/  SHF.L.U32 R0, R99, 0x1f, RZ ;  /* 0x0000001f63007819 */ /* 0x000fe200000006ff */
[----:B------:R-:W-:Y:S01]  /*1fc0*/  UIADD3 UR40, UR50, UR40, URZ ;  /* 0x0000002832287290 */ /* 0x000fe2000fffe03f */
[----:B------:R-:W-:Y:S01]  /*1fd0*/  IMAD.SHL.U32 R11, R18, 0x80, RZ ;  /* 0x00000080120b7824 */ /* 0x000fe200078e00ff */
[----:B------:R-:W-:Y:S01]  /*1fe0*/  SHF.R.S32.HI R10, RZ, 0x1f, R2 ;  /* 0x0000001fff0a7819 */ /* 0x000fe20000011402 */
[----:B------:R-:W0:Y:S01]  /*1ff0*/  SYNCS.PHASECHK.TRANS64.TRYWAIT P0, [R95+URZ+0x8], R0 ;  /* 0x000008005f0075a7 */ /* 0x000e22000800017f */
[----:B------:R-:W-:Y:S02]  /*2000*/  USHF.R.U32.HI UR4, URZ, 0x2, UR40 ;  /* 0x000000023f047899 */ /* 0x000fe40008011628 */
[----:B------:R-:W-:Y:S02]  /*2010*/  UISETP.GT.U32.AND UP0, UPT, UR40, 0x3, UPT ;  /* 0x000000032800788c */ /* 0x000fe4000bf04070 */
[----:B------:R-:W-:Y:S02]  /*2020*/  ULOP3.LUT UR4, UR4, 0x1, URZ, 0xc0, !UPT ;  /* 0x0000000104047892 */ /* 0x000fe4000f8ec03f */
[----:B------:R-:W-:-:S02]  /*2030*/  UISETP.LT.U32.AND UP0, UPT, UR50, 0x4, UP0 ;  /* 0x000000043200788c */ /* 0x000fc40008701070 */
[----:B------:R-:W-:Y:S02]  /*2040*/  UISETP.NE.U32.AND UP1, UPT, UR4, 0x1, UPT ;  /* 0x000000010400788c */ /* 0x000fe4000bf25070 */
[----:B------:R-:W-:Y:S02]  /*2050*/  USEL UR5, URZ, 0x1, !UP0 ;  /* 0x000000013f057887 */ /* 0x000fe4000c000000 */
[----:B------:R-:W-:Y:S02]  /*2060*/  UISETP.GT.U32.AND UP1, UPT, UR50, 0x3, !UP1 ;  /* 0x000000033200788c */ /* 0x000fe4000cf24070 */
[----:B------:R-:W-:Y:S02]  /*2070*/  ULOP3.LUT UR40, UR40, 0x3, URZ, 0xc0, !UPT ;  /* 0x0000000328287892 */ /* 0x000fe4000f8ec03f */
[----:B------:R-:W-:-:S04]  /*2080*/  USEL UR4, URZ, 0x1, !UP1 ;  /* 0x000000013f047887 */ /* 0x000fc8000c800000 */
[----:B------:R-:W-:Y:S01]  /*2090*/  ULOP3.LUT UR43, UR4, UR43, UR5, 0x96, !UPT ;  /* 0x0000002b042b7292 */ /* 0x000fe2000f8e9605 */
[----:B0-----:R-:W-:Y:S11]  /*20a0*/  @!P0 BRA `(.L_x_34) ;  /* 0x0000004c002c8947 */ /* 0x001ff60003800000 */
.L_x_192:
[----:B0-----:R-:W-:Y:S01]  /*20b0*/  IMAD.SHL.U32 R0, R19, 0x40, RZ ;  /* 0x0000004013007824 */ /* 0x001fe200078e00ff */
[----:B------:R-:W-:Y:S01]  /*20c0*/  ULDC UR6, c[0x0][0x284] ;  /* 0x0000a10000067ab9 */ /* 0x000fe20000000800 */
[----:B------:R-:W-:Y:S01]  /*20d0*/  ULDC.64 UR4, c[0x0][0x5d0] ;  /* 0x0001740000047ab9 */ /* 0x000fe20000000a00 */
[----:B------:R-:W-:Y:S01]  /*20e0*/  SHF.R.S32.HI R15, RZ, 0x1f, R11 ;  /* 0x0000001fff0f7819 */ /* 0x000fe2000001140b */
[----:B------:R-:W-:Y:S01]  /*20f0*/  IMAD R3, R10, UR4, RZ ;  /* 0x000000040a037c24 */ /* 0x000fe2000f8e02ff */
[----:B------:R-:W-:Y:S01]  /*2100*/  ISETP.GE.AND P0, PT, R0, UR6, PT ;  /* 0x0000000600007c0c */ /* 0x000fe2000bf06270 */
[C---:B------:R-:W-:Y:S01]  /*2110*/  IMAD.WIDE.U32 R4, R2.reuse, UR4, R92 ;  /* 0x0000000402047c25 */ /* 0x040fe2000f8e005c */
[----:B------:R-:W-:Y:S02]  /*2120*/  ULDC UR4, c[0x0][0x288] ;  /* 0x0000a20000047ab9 */ /* 0x000fe40000000800 */
[C---:B------:R-:W-:Y:S01]  /*2130*/  ISETP.GE.OR P0, PT, R11.reuse, UR4, P0 ;  /* 0x000000040b007c0c */ /* 0x040fe20008706670 */
[----:B------:R-:W-:Y:S01]  /*2140*/  IMAD R3, R2, UR5, R3 ;  /* 0x0000000502037c24 */ /* 0x000fe2000f8e0203 */
[----:B------:R-:W-:-:S04]  /*2150*/  IADD3 R4, P1, R11, R4, RZ ;  /* 0x000000040b047210 */ /* 0x000fc80007f3e0ff */
[----:B------:R-:W-:-:S07]  /*2160*/  IADD3.X R5, R15, R5, R3, P1, !PT ;  /* 0x000000050f057210 */ /* 0x000fce0000ffe403 */
[----:B------:R-:W-:Y:S05]  /*2170*/  @P0 BRA `(.L_x_35) ;  /* 0x0000003000ac0947 */ /* 0x000fea0003800000 */
[----:B------:R-:W0:Y:S01]  /*2180*/  LDC.64 R8, c[0x0][0x5c8] ;  /* 0x00017200ff087b82 */ /* 0x000e220000000a00 */
[----:B------:R-:W-:Y:S01]  /*2190*/  IMAD.WIDE R12, R19, 0x40, R90 ;  /* 0x00000040130c7825 */ /* 0x000fe200078e025a */
[----:B------:R-:W-:Y:S01]  /*21a0*/  ULDC.64 UR4, c[0x0][0x5c0] ;  /* 0x0001700000047ab9 */ /* 0x000fe20000000a00 */
[----:B------:R-:W-:Y:S02]  /*21b0*/  BSSY B0, `(.L_x_35) ;  /* 0x0000327000007945 */ /* 0x000fe40003800000 */
[----:B------:R-:W-:Y:S02]  /*21c0*/  IMAD.IADD R18, R97, 0x1, -R0 ;  /* 0x0000000161127824 */ /* 0x000fe400078e0a00 */
[----:B------:R-:W-:Y:S02]  /*21d0*/  IMAD.IADD R14, R94, 0x1, -R11 ;  /* 0x000000015e0e7824 */ /* 0x000fe400078e0a0b */
[-C--:B0-----:R-:W-:Y:S02]  /*21e0*/  IMAD R3, R13, R8.reuse, RZ ;  /* 0x000000080d037224 */ /* 0x081fe400078e02ff */
[----:B------:R-:W-:-:S04]  /*21f0*/  IMAD.WIDE.U32 R4, R12, R8, R4 ;  /* 0x000000080c047225 */ /* 0x000fc800078e0004 */
[----:B------:R-:W-:Y:S01]  /*2200*/  IMAD R3, R12, R9, R3 ;  /* 0x000000090c037224 */ /* 0x000fe200078e0203 */
[----:B------:R-:W-:-:S03]  /*2210*/  IADD3 R4, P0, R4, UR4, RZ ;  /* 0x0000000404047c10 */ /* 0x000fc6000ff1e0ff */
[----:B------:R-:W-:Y:S01]  /*2220*/  IMAD.IADD R3, R5, 0x1, R3 ;  /* 0x0000000105037824 */ /* 0x000fe200078e0203 */
[----:B------:R-:W-:-:S04]  /*2230*/  LEA R6, P1, R8, R4, 0x3 ;  /* 0x0000000408067211 */ /* 0x000fc800078218ff */
[----:B------:R-:W-:Y:S02]  /*2240*/  IADD3.X R5, R3, UR5, RZ, P0, !PT ;  /* 0x0000000503057c10 */ /* 0x000fe400087fe4ff */
[----:B-----5:R-:W-:Y:S02]  /*2250*/  ISETP.NE.AND P0, PT, R89, RZ, PT ;  /* 0x000000ff5900720c */ /* 0x020fe40003f05270 */
[----:B------:R-:W-:-:S11]  /*2260*/  LEA.HI.X R7, R8, R5, R9, 0x3, P1 ;  /* 0x0000000508077211 */ /* 0x000fd600008f1c09 */
[----:B------:R-:W-:Y:S05]  /*2270*/  @!P0 BRA `(.L_x_36) ;  /* 0x0000002400608947 */ /* 0x000fea0003800000 */
[----:B------:R-:W0:Y:S01]  /*2280*/  LDC.64 R20, c[0x0][0x5b0] ;  /* 0x00016c00ff147b82 */ /* 0x000e220000000a00 */
[----:B------:R-:W-:Y:S01]  /*2290*/  ULDC.64 UR4, c[0x0][0x5b8] ;  /* 0x00016e0000047ab9 */ /* 0x000fe20000000a00 */
[----:B------:R-:W-:Y:S01]  /*22a0*/  ISETP.GE.AND P1, PT, R18, 0x1, PT ;  /* 0x000000011200780c */ /* 0x000fe20003f26270 */
[----:B------:R-:W-:Y:S01]  /*22b0*/  IMAD.WIDE.U32 R8, R2, UR4, R92 ;  /* 0x0000000402087c25 */ /* 0x000fe2000f8e005c */
[----:B------:R-:W-:Y:S02]  /*22c0*/  BSSY B1, `(.L_x_37) ;  /* 0x000000e000017945 */ /* 0x000fe40003800000 */
[----:B------:R-:W-:Y:S01]  /*22d0*/  ISETP.LT.OR P2, PT, R14, 0x1, !P1 ;  /* 0x000000010e00780c */ /* 0x000fe20004f41670 */
[----:B------:R-:W-:Y:S01]  /*22e0*/  IMAD R3, R10, UR4, RZ ;  /* 0x000000040a037c24 */ /* 0x000fe2000f8e02ff */
[----:B------:R-:W1:Y:S01]  /*22f0*/  LDC.64 R102, c[0x0][0x5a8] ;  /* 0x00016a00ff667b82 */ /* 0x000e620000000a00 */
[----:B------:R-:W-:Y:S02]  /*2300*/  IADD3 R10, P0, R11, R8, RZ ;  /* 0x000000080b0a7210 */ /* 0x000fe40007f1e0ff */
[----:B------:R-:W-:-:S05]  /*2310*/  IMAD R3, R2, UR5, R3 ;  /* 0x0000000502037c24 */ /* 0x000fca000f8e0203 */
[----:B------:R-:W-:Y:S01]  /*2320*/  IADD3.X R11, R15, R9, R3, P0, !PT ;  /* 0x000000090f0b7210 */ /* 0x000fe200007fe403 */
[-C--:B0-----:R-:W-:Y:S02]  /*2330*/  IMAD R0, R13, R20.reuse, RZ ;  /* 0x000000140d007224 */ /* 0x081fe400078e02ff */
[----:B------:R-:W-:-:S04]  /*2340*/  IMAD.WIDE.U32 R2, R12, R20, R10 ;  /* 0x000000140c027225 */ /* 0x000fc800078e000a */
[----:B------:R-:W-:Y:S01]  /*2350*/  IMAD R19, R12, R21, R0 ;  /* 0x000000150c137224 */ /* 0x000fe200078e0200 */
[----:B-1----:R-:W-:-:S04]  /*2360*/  IADD3 R2, P0, R2, R102, RZ ;  /* 0x0000006602027210 */ /* 0x002fc80007f1e0ff */
[----:B------:R-:W-:Y:S01]  /*2370*/  IADD3.X R3, R103, R3, R19, P0, !PT ;  /* 0x0000000367037210 */ /* 0x000fe200007fe413 */
[----:B------:R-:W-:Y:S08]  /*2380*/  @P2 BRA `(.L_x_38) ;  /* 0x0000000000042947 */ /* 0x000ff00003800000 */
[----:B------:R0:W5:Y:S02]  /*2390*/  LDG.E.U8 R98, desc[UR54][R2.64] ;  /* 0x0000003602627981 */ /* 0x000164000c1e1100 */
.L_x_38:
[----:B------:R-:W-:Y:S05]  /*23a0*/  BSYNC B1 ;  /* 0x0000000000017941 */ /* 0x000fea0003800000 */
.L_x_37:
[----:B-----5:R-:W-:Y:S01]  /*23b0*/  LOP3.LUT R0, R98, 0xffff, RZ, 0xc0, !PT ;  /* 0x0000ffff62007812 */ /* 0x020fe200078ec0ff */
[----:B------:R-:W-:Y:S01]  /*23c0*/  IMAD.SHL.U32 R8, R20, 0x8, RZ ;  /* 0x0000000814087824 */ /* 0x000fe200078e00ff */
[----:B------:R-:W-:Y:S01]  /*23d0*/  ISETP.LT.OR P5, PT, R14, 0x2, !P1 ;  /* 0x000000020e00780c */ /* 0x000fe20004fa1670 */
[----:B------:R-:W-:Y:S01]  /*23e0*/  BSSY B1, `(.L_x_39) ;  /* 0x000000e000017945 */ /* 0x000fe20003800000 */
[----:B------:R-:W-:Y:S02]  /*23f0*/  PRMT R0, R0, 0x8880, RZ ;  /* 0x0000888000007816 */ /* 0x000fe400000000ff */
[----:B------:R-:W-:Y:S02]  /*2400*/  SHF.L.U64.HI R9, R20, 0x3, R21 ;  /* 0x0000000314097819 */ /* 0x000fe40000010215 */
[----:B------:R-:W-:Y:S01]  /*2410*/  ISETP.GE.AND P0, PT, R18, 0x9, PT ;  /* 0x000000091200780c */ /* 0x000fe20003f06270 */
[----:B------:R-:W-:Y:S02]  /*2420*/  IMAD R13, R0, R89, RZ ;  /* 0x00000059000d7224 */ /* 0x000fe400078e02ff */
[----:B------:R-:W-:-:S04]  /*2430*/  IMAD.WIDE.U32 R8, R12, R20, R8 ;  /* 0x000000140c087225 */ /* 0x000fc800078e0008 */
[----:B------:R-:W-:Y:S01]  /*2440*/  @!P2 IMAD R15, R24, R88, R13 ;  /* 0x00000058180fa224 */ /* 0x000fe200078e020d */
[----:B------:R-:W-:Y:S01]  /*2450*/  IADD3 R8, P3, P4, R10, R102, R8 ;  /* 0x000000660a087210 */ /* 0x000fe20007c7e008 */
[----:B------:R-:W-:-:S03]  /*2460*/  IMAD.IADD R12, R19, 0x1, R9 ;  /* 0x00000001130c7824 */ /* 0x000fc600078e0209 */
[----:B------:R1:W-:Y:S01]  /*2470*/  @!P2 STG.E.U8 desc[UR54][R4.64], R15 ;  /* 0x0000000f0400a986 */ /* 0x0003e2000c101136 */
[----:B------:R-:W-:Y:S08]  /*2480*/  @P5 BRA `(.L_x_40) ;  /* 0x00000000000c5947 */ /* 0x000ff00003800000 */
[----:B------:R-:W2:Y:S02]  /*2490*/  LDG.E.U8 R98, desc[UR54][R2.64+0x1] ;  /* 0x0000013602627981 */ /* 0x000ea4000c1e1100 */
[----:B--2---:R-:W-:-:S05]  /*24a0*/  PRMT R0, R98, 0x8880, RZ ;  /* 0x0000888062007816 */ /* 0x004fca00000000ff */
[----:B------:R-:W-:-:S07]  /*24b0*/  IMAD R13, R0, R89, RZ ;  /* 0x00000059000d7224 */ /* 0x000fce00078e02ff */
.L_x_40:
[----:B------:R-:W-:Y:S05]  /*24c0*/  BSYNC B1 ;  /* 0x0000000000017941 */ /* 0x000fea0003800000 */
.L_x_39:
[C---:B------:R-:W-:Y:S01]  /*24d0*/  ISETP.LT.OR P2, PT, R14.reuse, 0x1, !P0 ;  /* 0x000000010e00780c */ /* 0x040fe20004741670 */
[----:B------:R-:W-:Y:S01]  /*24e0*/  @!P5 IMAD R25, R25, R88, R13 ;  /* 0x000000581919d224 */ /* 0x000fe200078e020d */
[----:B------:R-:W-:Y:S01]  /*24f0*/  BSSY B1, `(.L_x_41) ;  /* 0x000000b000017945 */ /* 0x000fe20003800000 */
[----:B------:R-:W-:Y:S02]  /*2500*/  IADD3.X R9, R11, R103, R12, P3, P4 ;  /* 0x000000670b097210 */ /* 0x000fe40001fe840c */
[C---:B------:R-:W-:Y:S01]  /*2510*/  ISETP.LT.OR P4, PT, R14.reuse, 0x2, !P0 ;  /* 0x000000020e00780c */ /* 0x040fe20004781670 */
[----:B------:R2:W-:Y:S01]  /*2520*/  @!P5 STG.E.U8 desc[UR54][R4.64+0x1], R25 ;  /* 0x000001190400d986 */ /* 0x0005e2000c101136 */
[C---:B------:R-:W-:Y:S02]  /*2530*/  ISETP.LT.OR P5, PT, R14.reuse, 0x9, !P1 ;  /* 0x000000090e00780c */ /* 0x040fe40004fa1670 */
[C---:B------:R-:W-:Y:S02]  /*2540*/  ISETP.LT.OR P6, PT, R14.reuse, 0xa, !P1 ;  /* 0x0000000a0e00780c */ /* 0x040fe40004fc1670 */
[----:B------:R-:W-:-:S02]  /*2550*/  ISETP.LT.OR P3, PT, R14, 0x9, !P0 ;  /* 0x000000090e00780c */ /* 0x000fc40004761670 */
[----:B------:R-:W-:Y:S11]  /*2560*/  @P2 BRA `(.L_x_42) ;  /* 0x00000000000c2947 */ /* 0x000ff60003800000 */
[----:B------:R-:W3:Y:S02]  /*2570*/  LDG.E.U8 R98, desc[UR54][R8.64] ;  /* 0x0000003608627981 */ /* 0x000ee4000c1e1100 */
[----:B---3--:R-:W-:-:S05]  /*2580*/  PRMT R0, R98, 0x8880, RZ ;  /* 0x0000888062007816 */ /* 0x008fca00000000ff */
[----:B------:R-:W-:-:S07]  /*2590*/  IMAD R13, R0, R89, RZ ;  /* 0x00000059000d7224 */ /* 0x000fce00078e02ff */
.L_x_42:
[----:B------:R-:W-:Y:S05]  /*25a0*/  BSYNC B1 ;  /* 0x0000000000017941 */ /* 0x000fea0003800000 */
.L_x_41:
[----:B------:R-:W-:Y:S01]  /*25b0*/  @!P2 IMAD R11, R26, R88, R13 ;  /* 0x000000581a0ba224 */ /* 0x000fe200078e020d */
[----:B------:R-:W-:Y:S04]  /*25c0*/  BSSY B1, `(.L_x_43) ;  /* 0x0000006000017945 */ /* 0x000fe80003800000 */
[----:B------:R3:W-:Y:S01]  /*25d0*/  @!P2 STG.E.U8 desc[UR54][R6.64], R11 ;  /* 0x0000000b0600a986 */ /* 0x0007e2000c101136 */
[----:B------:R-:W-:Y:S05]  /*25e0*/  @P4 BRA `(.L_x_44) ;  /* 0x00000000000c4947 */ /* 0x000fea0003800000 */
[----:B------:R-:W4:Y:S02]  /*25f0*/  LDG.E.U8 R98, desc[UR54][R8.64+0x1] ;  /* 0x0000013608627981 */ /* 0x000f24000c1e1100 */
[----:B----4-:R-:W-:-:S05]  /*2600*/  PRMT R0, R98, 0x8880, RZ ;  /* 0x0000888062007816 */ /* 0x010fca00000000ff */
[----:B------:R-:W-:-:S07]  /*2610*/  IMAD R13, R0, R89, RZ ;  /* 0x00000059000d7224 */ /* 0x000fce00078e02ff */
.L_x_44:
[----:B------:R-:W-:Y:S05]  /*2620*/  BSYNC B1 ;  /* 0x0000000000017941 */ /* 0x000fea0003800000 */
.L_x_43:
[----:B------:R-:W-:Y:S01]  /*2630*/  @!P4 IMAD R27, R27, R88, R13 ;  /* 0x000000581b1bc224 */ /* 0x000fe200078e020d */
[----:B------:R-:W-:Y:S04]  /*2640*/  BSSY B1, `(.L_x_45) ;  /* 0x0000006000017945 */ /* 0x000fe80003800000 */
[----:B------:R4:W-:Y:S01]  /*2650*/  @!P4 STG.E.U8 desc[UR54][R6.64+0x1], R27 ;  /* 0x0000011b0600c986 */ /* 0x0009e2000c101136 */
[----:B------:R-:W-:Y:S05]  /*2660*/  @P5 BRA `(.L_x_46) ;  /* 0x00000000000c5947 */ /* 0x000fea0003800000 */
[----:B------:R-:W5:Y:S02]  /*2670*/  LDG.E.U8 R98, desc[UR54][R2.64+0x8] ;  /* 0x0000083602627981 */ /* 0x000f64000c1e1100 */
[----:B-----5:R-:W-:-:S05]  /*2680*/  PRMT R0, R98, 0x8880, RZ ;  /* 0x0000888062007816 */ /* 0x020fca00000000ff */
[----:B------:R-:W-:-:S07]  /*2690*/  IMAD R13, R0, R89, RZ ;  /* 0x00000059000d7224 */ /* 0x000fce00078e02ff */
.L_x_46:
[----:B------:R-:W-:Y:S05]  /*26a0*/  BSYNC B1 ;  /* 0x0000000000017941 */ /* 0x000fea0003800000 */
.L_x_45:
[----:B---3--:R-:W-:Y:S01]  /*26b0*/  @!P5 IMAD R11, R28, R88, R13 ;  /* 0x000000581c0bd224 */ /* 0x008fe200078e020d */
[----:B------:R-:W-:Y:S04]  /*26c0*/  BSSY B1, `(.L_x_47) ;  /* 0x0000006000017945 */ /* 0x000fe80003800000 */
[----:B------:R3:W-:Y:S01]  /*26d0*/  @!P5 STG.E.U8 desc[UR54][R4.64+0x8], R11 ;  /* 0x0000080b0400d986 */ /* 0x0007e2000c101136 */
[----:B------:R-:W-:Y:S05]  /*26e0*/  @P6 BRA `(.L_x_48) ;  /* 0x00000000000c6947 */ /* 0x000fea0003800000 */
[----:B------:R-:W5:Y:S02]  /*26f0*/  LDG.E.U8 R98, desc[UR54][R2.64+0x9] ;  /* 0x0000093602627981 */ /* 0x000f64000c1e1100 */
[----:B-----5:R-:W-:-:S05]  /*2700*/  PRMT R0, R98, 0x8880, RZ ;  /* 0x0000888062007816 */ /* 0x020fca00000000ff */
[----:B------:R-:W-:-:S07]  /*2710*/  IMAD R13, R0, R89, RZ ;  /* 0x00000059000d7224 */ /* 0x000fce00078e02ff */
.L_x_48:
[----:B------:R-:W-:Y:S05]  /*2720*/  BSYNC B1 ;  /* 0x0000000000017941 */ /* 0x000fea0003800000 */
.L_x_47:
[----:B------:R-:W-:Y:S01]  /*2730*/  @!P6 IMAD R29, R29, R88, R13 ;  /* 0x000000581d1de224 */ /* 0x000fe200078e020d */
[----:B------:R-:W-:Y:S04]  /*2740*/  BSSY B1, `(.L_x_49) ;  /* 0x0000006000017945 */ /* 0x000fe80003800000 */
[----:B------:R0:W-:Y:S01]  /*2750*/  @!P6 STG.E.U8 desc[UR54][R4.64+0x9], R29 ;  /* 0x0000091d0400e986 */ /* 0x0001e2000c101136 */
[----:B------:R-:W-:Y:S05]  /*2760*/  @P3 BRA `(.L_x_50) ;  /* 0x00000000000c3947 */ /* 0x000fea0003800000 */
[----:B------:R-:W5:Y:S02]  /*2770*/  LDG.E.U8 R98, desc[UR54][R8.64+0x8] ;  /* 0x0000083608627981 */ /* 0x000f64000c1e1100 */
[----:B-----5:R-:W-:-:S05]  /*2780*/  PRMT R0, R98, 0x8880, RZ ;  /* 0x0000888062007816 */ /* 0x020fca00000000ff */
[----:B------:R-:W-:-:S07]  /*2790*/  IMAD R13, R0, R89, RZ ;  /* 0x00000059000d7224 */ /* 0x000fce00078e02ff */
.L_x_50:
[----:B------:R-:W-:Y:S05]  /*27a0*/  BSYNC B1 ;  /* 0x0000000000017941 */ /* 0x000fea0003800000 */
.L_x_49:
[----:B------:R-:W-:Y:S01]  /*27b0*/  ISETP.LT.OR P5, PT, R14, 0xa, !P0 ;  /* 0x0000000a0e00780c */ /* 0x000fe200047a1670 */
[----:B---3--:R-:W-:Y:S01]  /*27c0*/  @!P3 IMAD R11, R30, R88, R13 ;  /* 0x000000581e0bb224 */ /* 0x008fe200078e020d */
[----:B------:R-:W-:Y:S01]  /*27d0*/  BSSY B1, `(.L_x_51) ;  /* 0x000000a000017945 */ /* 0x000fe20003800000 */
[C---:B------:R-:W-:Y:S02]  /*27e0*/  ISETP.LT.OR P4, PT, R14.reuse, 0x11, !P1 ;  /* 0x000000110e00780c */ /* 0x040fe40004f81670 */
[C---:B------:R-:W-:Y:S01]  /*27f0*/  ISETP.LT.OR P6, PT, R14.reuse, 0x11, !P0 ;  /* 0x000000110e00780c */ /* 0x040fe200047c1670 */
[----:B------:R3:W-:Y:S01]  /*2800*/  @!P3 STG.E.U8 desc[UR54][R6.64+0x8], R11 ;  /* 0x0000080b0600b986 */ /* 0x0007e2000c101136 */
[C---:B------:R-:W-:Y:S02]  /*2810*/  ISETP.LT.OR P3, PT, R14.reuse, 0x12, !P1 ;  /* 0x000000120e00780c */ /* 0x040fe40004f61670 */
[----:B------:R-:W-:-:S04]  /*2820*/  ISETP.LT.OR P2, PT, R14, 0x12, !P0 ;  /* 0x000000120e00780c */ /* 0x000fc80004741670 */
[----:B------:R-:W-:Y:S09]  /*2830*/  @P5 BRA `(.L_x_52) ;  /* 0x00000000000c5947 */ /* 0x000ff20003800000 */
[----:B------:R-:W5:Y:S02]  /*2840*/  LDG.E.U8 R98, desc[UR54][R8.64+0x9] ;  /* 0x0000093608627981 */ /* 0x000f64000c1e1100 */
[----:B-----5:R-:W-:-:S05]  /*2850*/  PRMT R0, R98, 0x8880, RZ ;  /* 0x0000888062007816 */ /* 0x020fca00000000ff */
[----:B------:R-:W-:-:S07]  /*2860*/  IMAD R13, R0, R89, RZ ;  /* 0x00000059000d7224 */ /* 0x000fce00078e02ff */
.L_x_52:
[----:B------:R-:W-:Y:S05]  /*2870*/  BSYNC B1 ;  /* 0x0000000000017941 */ /* 0x000fea0003800000 */
.L_x_51:
[----:B------:R-:W-:Y:S01]  /*2880*/  @!P5 IMAD R31, R31, R88, R13 ;  /* 0x000000581f1fd224 */ /* 0x000fe200078e020d */
[----:B------:R-:W-:Y:S04]  /*2890*/  BSSY B1, `(.L_x_53) ;  /* 0x0000006000017945 */ /* 0x000fe80003800000 */
[----:B------:R0:W-:Y:S01]  /*28a0*/  @!P5 STG.E.U8 desc[UR54][R6.64+0x9], R31 ;  /* 0x0000091f0600d986 */ /* 0x0001e2000c101136 */
[----:B------:R-:W-:Y:S05]  /*28b0*/  @P4 BRA `(.L_x_54) ;  /* 0x00000000000c4947 */ /* 0x000fea0003800000 */
[----:B------:R-:W5:Y:S02]  /*28c0*/  LDG.E.U8 R98, desc[UR54][R2.64+0x10] ;  /* 0x0000103602627981 */ /* 0x000f64000c1e1100 */
[----:B-----5:R-:W-:-:S05]  /*28d0*/  PRMT R0, R98, 0x8880, RZ ;  /* 0x0000888062007816 */ /* 0x020fca00000000ff */
[----:B------:R-:W-:-:S07]  /*28e0*/  IMAD R13, R0, R89, RZ ;  /* 0x00000059000d7224 */ /* 0x000fce00078e02ff */
.L_x_54:
[----:B------:R-:W-:Y:S05]  /*28f0*/  BSYNC B1 ;  /* 0x0000000000017941 */ /* 0x000fea0003800000 */
.L_x_53:
[----:B---3--:R-:W-:Y:S01]  /*2900*/  @!P4 IMAD R11, R32, R88, R13 ;  /* 0x00000058200bc224 */ /* 0x008fe200078e020d */
[----:B------:R-:W-:Y:S04]  /*2910*/  BSSY B1, `(.L_x_55) ;  /* 0x0000006000017945 */ /* 0x000fe80003800000 */
[----:B------:R3:W-:Y:S01]  /*2920*/  @!P4 STG.E.U8 desc[UR54][R4.64+0x10], R11 ;  /* 0x0000100b0400c986 */ /* 0x0007e2000c101136 */
[----:B------:R-:W-:Y:S05]  /*2930*/  @P3 BRA `(.L_x_56) ;  /* 0x00000000000c3947 */ /* 0x000fea0003800000 */
[----:B------:R-:W5:Y:S02]  /*2940*/  LDG.E.U8 R98, desc[UR54][R2.64+0x11] ;  /* 0x0000113602627981 */ /* 0x000f64000c1e1100 */
[----:B-----5:R-:W-:-:S05]  /*2950*/  PRMT R0, R98, 0x8880, RZ ;  /* 0x0000888062007816 */ /* 0x020fca00000000ff */
[----:B------:R-:W-:-:S07]  /*2960*/  IMAD R13, R0, R89, RZ ;  /* 0x00000059000d7224 */ /* 0x000fce00078e02ff */
.L_x_56:
[----:B------:R-:W-:Y:S05]  /*2970*/  BSYNC B1 ;  /* 0x0000000000017941 */ /* 0x000fea0003800000 */
.L_x_55:
[----:B------:R-:W-:Y:S01]  /*2980*/  @!P3 IMAD R33, R33, R88, R13 ;  /* 0x000000582121b224 */ /* 0x000fe200078e020d */
[----:B------:R-:W-:Y:S04]  /*2990*/  BSSY B1, `(.L_x_57) ;  /* 0x0000006000017945 */ /* 0x000fe80003800000 */
[----:B------:R0:W-:Y:S01]  /*29a0*/  @!P3 STG.E.U8 desc[UR54][R4.64+0x11], R33 ;  /* 0x000011210400b986 */ /* 0x0001e2000c101136 */
[----:B------:R-:W-:Y:S05]  /*29b0*/  @P6 BRA `(.L_x_58) ;  /* 0x00000000000c6947 */ /* 0x000fea0003800000 */
[----:B------:R-:W5:Y:S02]  /*29c0*/  LDG.E.U8 R98, desc[UR54][R8.64+0x10] ;  /* 0x0000103608627981 */ /* 0x000f64000c1e1100 */
[----:B-----5:R-:W-:-:S05]  /*29d0*/  PRMT R0, R98, 0x8880, RZ ;  /* 0x0000888062007816 */ /* 0x020fca00000000ff */
[----:B------:R-:W-:-:S07]  /*29e0*/  IMAD R13, R0, R89, RZ ;  /* 0x00000059000d7224 */ /* 0x000fce00078e02ff */
.L_x_58:
[----:B------:R-:W-:Y:S05]  /*29f0*/  BSYNC B1 ;  /* 0x0000000000017941 */ /* 0x000fea0003800000 */
.L_x_57:
[----:B---3--:R-:W-:Y:S01]  /*2a00*/  @!P6 IMAD R11, R34, R88, R13 ;  /* 0x00000058220be224 */ /* 0x008fe200078e020d */
[----:B------:R-:W-:Y:S04]  /*2a10*/  BSSY B1, `(.L_x_59) ;  /* 0x0000006000017945 */ /* 0x000fe80003800000 */
[----:B------:R3:W-:Y:S01]  /*2a20*/  @!P6 STG.E.U8 desc[UR54][R6.64+0x10], R11 ;  /* 0x0000100b0600e986 */ /* 0x0007e2000c101136 */
[----:B------:R-:W-:Y:S05]  /*2a30*/  @P2 BRA `(.L_x_60) ;  /* 0x00000000000c2947 */ /* 0x000fea0003800000 */
[----:B------:R-:W5:Y:S02]  /*2a40*/  LDG.E.U8 R98, desc[UR54][R8.64+0x11] ;  /* 0x0000113608627981 */ /* 0x000f64000c1e1100 */
[----:B-----5:R-:W-:-:S05]  /*2a50*/  PRMT R0, R98, 0x8880, RZ ;  /* 0x0000888062007816 */ /* 0x020fca00000000ff */
[----:B------:R-:W-:-:S07]  /*2a60*/  IMAD R13, R0, R89, RZ ;  /* 0x00000059000d7224 */ /* 0x000fce00078e02ff */
.L_x_60:
[----:B------:R-:W-:Y:S05]  /*2a70*/  BSYNC B1 ;  /* 0x0000000000017941 */ /* 0x000fea0003800000 */
.L_x_59:
[C---:B------:R-:W-:Y:S01]  /*2a80*/  ISETP.LT.OR P4, PT, R14.reuse, 0x19, !P1 ;  /* 0x000000190e00780c */ /* 0x040fe20004f81670 */
[----:B------:R-:W-:Y:S01]  /*2a90*/  @!P2 IMAD R35, R35, R88, R13 ;  /* 0x000000582323a224 */ /* 0x000fe200078e020d */
        /* <DEDUP_REMOVED lines=10> */
.L_x_62:
[----:B------:R-:W-:Y:S05]  /*2b40*/  BSYNC B1 ;  /* 0x0000000000017941 */ /* 0x000fea0003800000 */
.L_x_61:
[----:B---3--:R-:W-:Y:S01]  /*2b50*/  @!P4 IMAD R11, R36, R88, R13 ;  /* 0x00000058240bc224 */ /* 0x008fe200078e020d */
[----:B------:R-:W-:Y:S04]  /*2b60*/  BSSY B1, `(.L_x_63) ;  /* 0x0000006000017945 */ /* 0x000fe80003800000 */
[----:B------:R3:W-:Y:S01]  /*2b70*/  @!P4 STG.E.U8 desc[UR54][R4.64+0x18], R11 ;  /* 0x0000180b0400c986 */ /* 0x0007e2000c101136 */
[----:B------:R-:W-:Y:S05]  /*2b80*/  @P3 BRA `(.L_x_64) ;  /* 0x00000000000c3947 */ /* 0x000fea0003800000 */
[----:B------:R-:W5:Y:S02]  /*2b90*/  LDG.E.U8 R98, desc[UR54][R2.64+0x19] ;  /* 0x0000193602627981 */ /* 0x000f64000c1e1100 */
[----:B-----5:R-:W-:-:S05]  /*2ba0*/  PRMT R0, R98, 0x8880, RZ ;  /* 0x0000888062007816 */ /* 0x020fca00000000ff */
[----:B------:R-:W-:-:S07]  /*2bb0*/  IMAD R13, R0, R89, RZ ;  /* 0x00000059000d7224 */ /* 0x000fce00078e02ff */
.L_x_64:
[----:B------:R-:W-:Y:S05]  /*2bc0*/  BSYNC B1 ;  /* 0x0000000000017941 */ /* 0x000fea0003800000 */
.L_x_63:
[----:B------:R-:W-:Y:S01]  /*2bd0*/  @!P3 IMAD R37, R37, R88, R13 ;  /* 0x000000582525b224 */ /* 0x000fe200078e020d */
[----:B------:R-:W-:Y:S04]  /*2be0*/  BSSY B1, `(.L_x_65) ;  /* 0x0000006000017945 */ /* 0x000fe80003800000 */
[----:B------:R0:W-:Y:S01]  /*2bf0*/  @!P3 STG.E.U8 desc[UR54][R4.64+0x19], R37 ;  /* 0x000019250400b986 */ /* 0x0001e2000c101136 */
[----:B------:R-:W-:Y:S05]  /*2c00*/  @P5 BRA `(.L_x_66) ;  /* 0x00000000000c5947 */ /* 0x000fea0003800000 */
[----:B------:R-:W5:Y:S02]  /*2c10*/  LDG.E.U8 R98, desc[UR54][R8.64+0x18] ;  /* 0x0000183608627981 */ /* 0x000f64000c1e1100 */
[----:B-----5:R-:W-:-:S05]  /*2c20*/  PRMT R0, R98, 0x8880, RZ ;  /* 0x0000888062007816 */ /* 0x020fca00000000ff */
[----:B------:R-:W-:-:S07]  /*2c30*/  IMAD R13, R0, R89, RZ ;  /* 0x00000059000d7224 */ /* 0x000fce00078e02ff */
.L_x_66:
[----:B------:R-:W-:Y:S05]  /*2c40*/  BSYNC B1 ;  /* 0x0000000000017941 */ /* 0x000fea0003800000 */
.L_x_65:
[----:B---3--:R-:W-:Y:S01]  /*2c50*/  @!P5 IMAD R11, R38, R88, R13 ;  /* 0x00000058260bd224 */ /* 0x008fe200078e020d */
[----:B------:R-:W-:Y:S04]  /*2c60*/  BSSY B1, `(.L_x_67) ;  /* 0x0000006000017945 */ /* 0x000fe80003800000 */
[----:B------:R3:W-:Y:S01]  /*2c70*/  @!P5 STG.E.U8 desc[UR54][R6.64+0x18], R11 ;  /* 0x0000180b0600d986 */ /* 0x0007e2000c101136 */
[----:B------:R-:W-:Y:S05]  /*2c80*/  @P6 BRA `(.L_x_68) ;  /* 0x00000000000c6947 */ /* 0x000fea0003800000 */
[----:B------:R-:W5:Y:S02]  /*2c90*/  LDG.E.U8 R98, desc[UR54][R8.64+0x19] ;  /* 0x0000193608627981 */ /* 0x000f64000c1e1100 */
[----:B-----5:R-:W-:-:S05]  /*2ca0*/  PRMT R0, R98, 0x8880, RZ ;  /* 0x0000888062007816 */ /* 0x020fca00000000ff */
[----:B------:R-:W-:-:S07]  /*2cb0*/  IMAD R13, R0, R89, RZ ;  /* 0x00000059000d7224 */ /* 0x000fce00078e02ff */
.L_x_68:
[----:B------:R-:W-:Y:S05]  /*2cc0*/  BSYNC B1 ;  /* 0x0000000000017941 */ /* 0x000fea0003800000 */
.L_x_67:
[----:B------:R-:W-:Y:S01]  /*2cd0*/  @!P6 IMAD R39, R39, R88, R13 ;  /* 0x000000582727e224 */ /* 0x000fe200078e020d */
[----:B------:R-:W-:Y:S04]  /*2ce0*/  BSSY B1, `(.L_x_69) ;  /* 0x0000006000017945 */ /* 0x000fe80003800000 */
[----:B------:R0:W-:Y:S01]  /*2cf0*/  @!P6 STG.E.U8 desc[UR54][R6.64+0x19], R39 ;  /* 0x000019270600e986 */ /* 0x0001e2000c101136 */
[----:B------:R-:W-:Y:S05]  /*2d00*/  @P2 BRA `(.L_x_70) ;  /* 0x00000000000c2947 */ /* 0x000fea0003800000 */
[----:B------:R-:W5:Y:S02]  /*2d10*/  LDG.E.U8 R98, desc[UR54][R2.64+0x20] ;  /* 0x0000203602627981 */ /* 0x000f64000c1e1100 */
[----:B-----5:R-:W-:-:S05]  /*2d20*/  PRMT R0, R98, 0x8880, RZ ;  /* 0x0000888062007816 */ /* 0x020fca00000000ff */
[----:B------:R-:W-:-:S07]  /*2d30*/  IMAD R13, R0, R89, RZ ;  /* 0x00000059000d7224 */ /* 0x000fce00078e02ff */
.L_x_70:
[----:B------:R-:W-:Y:S05]  /*2d40*/  BSYNC B1 ;  /* 0x0000000000017941 */ /* 0x000fea0003800000 */
.L_x_69:
        /* <DEDUP_REMOVED lines=12> */
.L_x_72:
[----:B------:R-:W-:Y:S05]  /*2e10*/  BSYNC B1 ;  /* 0x0000000000017941 */ /* 0x000fea0003800000 */
.L_x_71:
[----:B------:R-:W-:Y:S01]  /*2e20*/  @!P4 IMAD R41, R41, R88, R13 ;  /* 0x000000582929c224 */ /* 0x000fe200078e020d */
[----:B------:R-:W-:Y:S04]  /*2e30*/  BSSY B1, `(.L_x_73) ;  /* 0x0000006000017945 */ /* 0x000fe80003800000 */
[----:B------:R0:W-:Y:S01]  /*2e40*/  @!P4 STG.E.U8 desc[UR54][R4.64+0x21], R41 ;  /* 0x000021290400c986 */ /* 0x0001e2000c101136 */
[----:B------:R-:W-:Y:S05]  /*2e50*/  @P3 BRA `(.L_x_74) ;  /* 0x00000000000c3947 */ /* 0x000fea0003800000 */
[----:B------:R-:W5:Y:S02]  /*2e60*/  LDG.E.U8 R98, desc[UR54][R8.64+0x20] ;  /* 0x0000203608627981 */ /* 0x000f64000c1e1100 */
[----:B-----5:R-:W-:-:S05]  /*2e70*/  PRMT R0, R98, 0x8880, RZ ;  /* 0x0000888062007816 */ /* 0x020fca00000000ff */
[----:B------:R-:W-:-:S07]  /*2e80*/  IMAD R13, R0, R89, RZ ;  /* 0x00000059000d7224 */ /* 0x000fce00078e02ff */
.L_x_74:
[----:B------:R-:W-:Y:S05]  /*2e90*/  BSYNC B1 ;  /* 0x0000000000017941 */ /* 0x000fea0003800000 */
.L_x_73:
[----:B---3--:R-:W-:Y:S01]  /*2ea0*/  @!P3 IMAD R11, R42, R88, R13 ;  /* 0x000000582a0bb224 */ /* 0x008fe200078e020d */
[----:B------:R-:W-:Y:S04]  /*2eb0*/  BSSY B1, `(.L_x_75) ;  /* 0x0000006000017945 */ /* 0x000fe80003800000 */
[----:B------:R3:W-:Y:S01]  /*2ec0*/  @!P3 STG.E.U8 desc[UR54][R6.64+0x20], R11 ;  /* 0x0000200b0600b986 */ /* 0x0007e2000c101136 */
[----:B------:R-:W-:Y:S05]  /*2ed0*/  @P5 BRA `(.L_x_76) ;  /* 0x00000000000c5947 */ /* 0x000fea0003800000 */
[----:B------:R-:W5:Y:S02]  /*2ee0*/  LDG.E.U8 R98, desc[UR54][R8.64+0x21] ;  /* 0x0000213608627981 */ /* 0x000f64000c1e1100 */
[----:B-----5:R-:W-:-:S05]  /*2ef0*/  PRMT R0, R98, 0x8880, RZ ;  /* 0x0000888062007816 */ /* 0x020fca00000000ff */
[----:B------:R-:W-:-:S07]  /*2f00*/  IMAD R13, R0, R89, RZ ;  /* 0x00000059000d7224 */ /* 0x000fce00078e02ff */
.L_x_76:
[----:B------:R-:W-:Y:S05]  /*2f10*/  BSYNC B1 ;  /* 0x0000000000017941 */ /* 0x000fea0003800000 */
.L_x_75:
[----:B------:R-:W-:Y:S01]  /*2f20*/  @!P5 IMAD R43, R43, R88, R13 ;  /* 0x000000582b2bd224 */ /* 0x000fe200078e020d */
[----:B------:R-:W-:Y:S04]  /*2f30*/  BSSY B1, `(.L_x_77) ;  /* 0x0000006000017945 */ /* 0x000fe80003800000 */
[----:B------:R0:W-:Y:S01]  /*2f40*/  @!P5 STG.E.U8 desc[UR54][R6.64+0x21], R43 ;  /* 0x0000212b0600d986 */ /* 0x0001e2000c101136 */
[----:B------:R-:W-:Y:S05]  /*2f50*/  @P6 BRA `(.L_x_78) ;  /* 0x00000000000c6947 */ /* 0x000fea0003800000 */
[----:B------:R-:W5:Y:S02]  /*2f60*/  LDG.E.U8 R98, desc[UR54][R2.64+0x28] ;  /* 0x0000283602627981 */ /* 0x000f64000c1e1100 */
[----:B-----5:R-:W-:-:S05]  /*2f70*/  PRMT R0, R98, 0x8880, RZ ;  /* 0x0000888062007816 */ /* 0x020fca00000000ff */
[----:B------:R-:W-:-:S07]  /*2f80*/  IMAD R13, R0, R89, RZ ;  /* 0x00000059000d7224 */ /* 0x000fce00078e02ff */
.L_x_78:
[----:B------:R-:W-:Y:S05]  /*2f90*/  BSYNC B1 ;  /* 0x0000000000017941 */ /* 0x000fea0003800000 */
.L_x_77:
[----:B---3--:R-:W-:Y:S01]  /*2fa0*/  @!P6 IMAD R11, R44, R88, R13 ;  /* 0x000000582c0be224 */ /* 0x008fe200078e020d */
[----:B------:R-:W-:Y:S04]  /*2fb0*/  BSSY B1, `(.L_x_79) ;  /* 0x0000006000017945 */ /* 0x000fe80003800000 */
[----:B------:R3:W-:Y:S01]  /*2fc0*/  @!P6 STG.E.U8 desc[UR54][R4.64+0x28], R11 ;  /* 0x0000280b0400e986 */ /* 0x0007e2000c101136 */
[----:B------:R-:W-:Y:S05]  /*2fd0*/  @P2 BRA `(.L_x_80) ;  /* 0x00000000000c2947 */ /* 0x000fea0003800000 */
[----:B------:R-:W5:Y:S02]  /*2fe0*/  LDG.E.U8 R98, desc[UR54][R2.64+0x29] ;  /* 0x0000293602627981 */ /* 0x000f64000c1e1100 */
[----:B-----5:R-:W-:-:S05]  /*2ff0*/  PRMT R0, R98, 0x8880, RZ ;  /* 0x0000888062007816 */ /* 0x020fca00000000ff */
[----:B------:R-:W-:-:S07]  /*3000*/  IMAD R13, R0, R89, RZ ;  /* 0x00000059000d7224 */ /* 0x000fce00078e02ff */
.L_x_80:
[----:B------:R-:W-:Y:S05]  /*3010*/  BSYNC B1 ;  /* 0x0000000000017941 */ /* 0x000fea0003800000 */
.L_x_79:
        /* <DEDUP_REMOVED lines=12> */
.L_x_82:
[----:B------:R-:W-:Y:S05]  /*30e0*/  BSYNC B1 ;  /* 0x0000000000017941 */ /* 0x000fea0003800000 */
.L_x_81:
[----:B---3--:R-:W-:Y:S01]  /*30f0*/  @!P4 IMAD R11, R46, R88, R13 ;  /* 0x000000582e0bc224 */ /* 0x008fe200078e020d */
[----:B------:R-:W-:Y:S04]  /*3100*/  BSSY B1, `(.L_x_83) ;  /* 0x0000006000017945 */ /* 0x000fe80003800000 */
[----:B------:R3:W-:Y:S01]  /*3110*/  @!P4 STG.E.U8 desc[UR54][R6.64+0x28], R11 ;  /* 0x0000280b0600c986 */ /* 0x0007e2000c101136 */
[----:B------:R-:W-:Y:S05]  /*3120*/  @P3 BRA `(.L_x_84) ;  /* 0x00000000000c3947 */ /* 0x000fea0003800000 */
[----:B------:R-:W5:Y:S02]  /*3130*/  LDG.E.U8 R98, desc[UR54][R8.64+0x29] ;  /* 0x0000293608627981 */ /* 0x000f64000c1e1100 */
[----:B-----5:R-:W-:-:S05]  /*3140*/  PRMT R0, R98, 0x8880, RZ ;  /* 0x0000888062007816 */ /* 0x020fca00000000ff */
[----:B------:R-:W-:-:S07]  /*3150*/  IMAD R13, R0, R89, RZ ;  /* 0x00000059000d7224 */ /* 0x000fce00078e02ff */
.L_x_84:
[----:B------:R-:W-:Y:S05]  /*3160*/  BSYNC B1 ;  /* 0x0000000000017941 */ /* 0x000fea0003800000 */
.L_x_83:
[----:B------:R-:W-:Y:S01]  /*3170*/  @!P3 IMAD R47, R47, R88, R13 ;  /* 0x000000582f2fb224 */ /* 0x000fe200078e020d */
[----:B------:R-:W-:Y:S04]  /*3180*/  BSSY B1, `(.L_x_85) ;  /* 0x0000006000017945 */ /* 0x000fe80003800000 */
[----:B------:R0:W-:Y:S01]  /*3190*/  @!P3 STG.E.U8 desc[UR54][R6.64+0x29], R47 ;  /* 0x0000292f0600b986 */ /* 0x0001e2000c101136 */
[----:B------:R-:W-:Y:S05]  /*31a0*/  @P5 BRA `(.L_x_86) ;  /* 0x00000000000c5947 */ /* 0x000fea0003800000 */
[----:B------:R-:W5:Y:S02]  /*31b0*/  LDG.E.U8 R98, desc[UR54][R2.64+0x30] ;  /* 0x0000303602627981 */ /* 0x000f64000c1e1100 */
[----:B-----5:R-:W-:-:S05]  /*31c0*/  PRMT R0, R98, 0x8880, RZ ;  /* 0x0000888062007816 */ /* 0x020fca00000000ff */
[----:B------:R-:W-:-:S07]  /*31d0*/  IMAD R13, R0, R89, RZ ;  /* 0x00000059000d7224 */ /* 0x000fce00078e02ff */
.L_x_86:
[----:B------:R-:W-:Y:S05]  /*31e0*/  BSYNC B1 ;  /* 0x0000000000017941 */ /* 0x000fea0003800000 */
.L_x_85:
[----:B---3--:R-:W-:Y:S01]  /*31f0*/  @!P5 IMAD R11, R48, R88, R13 ;  /* 0x00000058300bd224 */ /* 0x008fe200078e020d */
[----:B------:R-:W-:Y:S04]  /*3200*/  BSSY B1, `(.L_x_87) ;  /* 0x0000006000017945 */ /* 0x000fe80003800000 */
[----:B------:R3:W-:Y:S01]  /*3210*/  @!P5 STG.E.U8 desc[UR54][R4.64+0x30], R11 ;  /* 0x0000300b0400d986 */ /* 0x0007e2000c101136 */
[----:B------:R-:W-:Y:S05]  /*3220*/  @P6 BRA `(.L_x_88) ;  /* 0x00000000000c6947 */ /* 0x000fea0003800000 */
[----:B------:R-:W5:Y:S02]  /*3230*/  LDG.E.U8 R98, desc[UR54][R2.64+0x31] ;  /* 0x0000313602627981 */ /* 0x000f64000c1e1100 */
[----:B-----5:R-:W-:-:S05]  /*3240*/  PRMT R0, R98, 0x8880, RZ ;  /* 0x0000888062007816 */ /* 0x020fca00000000ff */
[----:B------:R-:W-:-:S07]  /*3250*/  IMAD R13, R0, R89, RZ ;  /* 0x00000059000d7224 */ /* 0x000fce00078e02ff */
.L_x_88:
[----:B------:R-:W-:Y:S05]  /*3260*/  BSYNC B1 ;  /* 0x0000000000017941 */ /* 0x000fea0003800000 */
.L_x_87:
[----:B------:R-:W-:Y:S01]  /*3270*/  @!P6 IMAD R49, R49, R88, R13 ;  /* 0x000000583131e224 */ /* 0x000fe200078e020d */
[----:B------:R-:W-:Y:S04]  /*3280*/  BSSY B1, `(.L_x_89) ;  /* 0x0000006000017945 */ /* 0x000fe80003800000 */
[----:B------:R0:W-:Y:S01]  /*3290*/  @!P6 STG.E.U8 desc[UR54][R4.64+0x31], R49 ;  /* 0x000031310400e986 */ /* 0x0001e2000c101136 */
[----:B------:R-:W-:Y:S05]  /*32a0*/  @P2 BRA `(.L_x_90) ;  /* 0x00000000000c2947 */ /* 0x000fea0003800000 */
[----:B------:R-:W5:Y:S02]  /*32b0*/  LDG.E.U8 R98, desc[UR54][R8.64+0x30] ;  /* 0x0000303608627981 */ /* 0x000f64000c1e1100 */
[----:B-----5:R-:W-:-:S05]  /*32c0*/  PRMT R0, R98, 0x8880, RZ ;  /* 0x0000888062007816 */ /* 0x020fca00000000ff */
[----:B------:R-:W-:-:S07]  /*32d0*/  IMAD R13, R0, R89, RZ ;  /* 0x00000059000d7224 */ /* 0x000fce00078e02ff */
.L_x_90:
[----:B------:R-:W-:Y:S05]  /*32e0*/  BSYNC B1 ;  /* 0x0000000000017941 */ /* 0x000fea0003800000 */
.L_x_89:
        /* <DEDUP_REMOVED lines=12> */
.L_x_92:
[----:B------:R-:W-:Y:S05]  /*33b0*/  BSYNC B1 ;  /* 0x0000000000017941 */ /* 0x000fea0003800000 */
.L_x_91:
[----:B------:R-:W-:Y:S01]  /*33c0*/  @!P4 IMAD R51, R51, R88, R13 ;  /* 0x000000583333c224 */ /* 0x000fe200078e020d */
[----:B------:R-:W-:Y:S04]  /*33d0*/  BSSY B1, `(.L_x_93) ;  /* 0x0000006000017945 */ /* 0x000fe80003800000 */
[----:B------:R0:W-:Y:S01]  /*33e0*/  @!P4 STG.E.U8 desc[UR54][R6.64+0x31], R51 ;  /* 0x000031330600c986 */ /* 0x0001e2000c101136 */
[----:B------:R-:W-:Y:S05]  /*33f0*/  @P3 BRA `(.L_x_94) ;  /* 0x00000000000c3947 */ /* 0x000fea0003800000 */
[----:B------:R-:W5:Y:S02]  /*3400*/  LDG.E.U8 R98, desc[UR54][R2.64+0x38] ;  /* 0x0000383602627981 */ /* 0x000f64000c1e1100 */
[----:B-----5:R-:W-:-:S05]  /*3410*/  PRMT R0, R98, 0x8880, RZ ;  /* 0x0000888062007816 */ /* 0x020fca00000000ff */
[----:B------:R-:W-:-:S07]  /*3420*/  IMAD R13, R0, R89, RZ ;  /* 0x00000059000d7224 */ /* 0x000fce00078e02ff */
.L_x_94:
[----:B------:R-:W-:Y:S05]  /*3430*/  BSYNC B1 ;  /* 0x0000000000017941 */ /* 0x000fea0003800000 */
.L_x_93:
[----:B---3--:R-:W-:Y:S01]  /*3440*/  @!P3 IMAD R11, R52, R88, R13 ;  /* 0x00000058340bb224 */ /* 0x008fe200078e020d */
[----:B------:R-:W-:Y:S04]  /*3450*/  BSSY B1, `(.L_x_95) ;  /* 0x0000006000017945 */ /* 0x000fe80003800000 */
[----:B------:R3:W-:Y:S01]  /*3460*/  @!P3 STG.E.U8 desc[UR54][R4.64+0x38], R11 ;  /* 0x0000380b0400b986 */ /* 0x0007e2000c101136 */
[----:B------:R-:W-:Y:S05]  /*3470*/  @P5 BRA `(.L_x_96) ;  /* 0x00000000000c5947 */ /* 0x000fea0003800000 */
[----:B------:R-:W5:Y:S02]  /*3480*/  LDG.E.U8 R98, desc[UR54][R2.64+0x39] ;  /* 0x0000393602627981 */ /* 0x000f64000c1e1100 */
[----:B-----5:R-:W-:-:S05]  /*3490*/  PRMT R0, R98, 0x8880, RZ ;  /* 0x0000888062007816 */ /* 0x020fca00000000ff */
[----:B------:R-:W-:-:S07]  /*34a0*/  IMAD R13, R0, R89, RZ ;  /* 0x00000059000d7224 */ /* 0x000fce00078e02ff */
.L_x_96:
[----:B------:R-:W-:Y:S05]  /*34b0*/  BSYNC B1 ;  /* 0x0000000000017941 */ /* 0x000fea0003800000 */
.L_x_95:
[----:B------:R-:W-:Y:S01]  /*34c0*/  @!P5 IMAD R53, R53, R88, R13 ;  /* 0x000000583535d224 */ /* 0x000fe200078e020d */
[----:B------:R-:W-:Y:S04]  /*34d0*/  BSSY B1, `(.L_x_97) ;  /* 0x0000006000017945 */ /* 0x000fe80003800000 */
[----:B------:R0:W-:Y:S01]  /*34e0*/  @!P5 STG.E.U8 desc[UR54][R4.64+0x39], R53 ;  /* 0x000039350400d986 */ /* 0x0001e2000c101136 */
[----:B------:R-:W-:Y:S05]  /*34f0*/  @P6 BRA `(.L_x_98) ;  /* 0x00000000000c6947 */ /* 0x000fea0003800000 */
[----:B------:R-:W5:Y:S02]  /*3500*/  LDG.E.U8 R98, desc[UR54][R8.64+0x38] ;  /* 0x0000383608627981 */ /* 0x000f64000c1e1100 */
[----:B-----5:R-:W-:-:S05]  /*3510*/  PRMT R0, R98, 0x8880, RZ ;  /* 0x0000888062007816 */ /* 0x020fca00000000ff */
[----:B------:R-:W-:-:S07]  /*3520*/  IMAD R13, R0, R89, RZ ;  /* 0x00000059000d7224 */ /* 0x000fce00078e02ff */
.L_x_98:
[----:B------:R-:W-:Y:S05]  /*3530*/  BSYNC B1 ;  /* 0x0000000000017941 */ /* 0x000fea0003800000 */
.L_x_97:
[----:B---3--:R-:W-:Y:S01]  /*3540*/  @!P6 IMAD R11, R54, R88, R13 ;  /* 0x00000058360be224 */ /* 0x008fe200078e020d */
[----:B------:R-:W-:Y:S04]  /*3550*/  BSSY B1, `(.L_x_99) ;  /* 0x0000006000017945 */ /* 0x000fe80003800000 */
[----:B------:R3:W-:Y:S01]  /*3560*/  @!P6 STG.E.U8 desc[UR54][R6.64+0x38], R11 ;  /* 0x0000380b0600e986 */ /* 0x0007e2000c101136 */
[----:B------:R-:W-:Y:S05]  /*3570*/  @P2 BRA `(.L_x_100) ;  /* 0x00000000000c2947 */ /* 0x000fea0003800000 */
[----:B------:R-:W5:Y:S02]  /*3580*/  LDG.E.U8 R98, desc[UR54][R8.64+0x39] ;  /* 0x0000393608627981 */ /* 0x000f64000c1e1100 */
[----:B-----5:R-:W-:-:S05]  /*3590*/  PRMT R0, R98, 0x8880, RZ ;  /* 0x0000888062007816 */ /* 0x020fca00000000ff */
[----:B------:R-:W-:-:S07]  /*35a0*/  IMAD R13, R0, R89, RZ ;  /* 0x00000059000d7224 */ /* 0x000fce00078e02ff */
.L_x_100:
[----:B------:R-:W-:Y:S05]  /*35b0*/  BSYNC B1 ;  /* 0x0000000000017941 */ /* 0x000fea0003800000 */
.L_x_99:
        /* <DEDUP_REMOVED lines=12> */
.L_x_102:
[----:B------:R-:W-:Y:S05]  /*3680*/  BSYNC B1 ;  /* 0x0000000000017941 */ /* 0x000fea0003800000 */
.L_x_101:
[----:B---3--:R-:W-:Y:S01]  /*3690*/  @!P4 IMAD R11, R56, R88, R13 ;  /* 0x00000058380bc224 */ /* 0x008fe200078e020d */
[----:B------:R-:W-:Y:S04]  /*36a0*/  BSSY B1, `(.L_x_103) ;  /* 0x0000006000017945 */ /* 0x000fe80003800000 */
[----:B------:R3:W-:Y:S01]  /*36b0*/  @!P4 STG.E.U8 desc[UR54][R4.64+0x40], R11 ;  /* 0x0000400b0400c986 */ /* 0x0007e2000c101136 */
[----:B------:R-:W-:Y:S05]  /*36c0*/  @P3 BRA `(.L_x_104) ;  /* 0x00000000000c3947 */ /* 0x000fea0003800000 */
[----:B------:R-:W5:Y:S02]  /*36d0*/  LDG.E.U8 R98, desc[UR54][R2.64+0x41] ;  /* 0x0000413602627981 */ /* 0x000f64000c1e1100 */
[----:B-----5:R-:W-:-:S05]  /*36e0*/  PRMT R0, R98, 0x8880, RZ ;  /* 0x0000888062007816 */ /* 0x020fca00000000ff */
[----:B------:R-:W-:-:S07]  /*36f0*/  IMAD R13, R0, R89, RZ ;  /* 0x00000059000d7224 */ /* 0x000fce00078e02ff */
.L_x_104:
[----:B------:R-:W-:Y:S05]  /*3700*/  BSYNC B1 ;  /* 0x0000000000017941 */ /* 0x000fea0003800000 */
.L_x_103:
[----:B------:R-:W-:Y:S01]  /*3710*/  @!P3 IMAD R57, R57, R88, R13 ;  /* 0x000000583939b224 */ /* 0x000fe200078e020d */
[----:B------:R-:W-:Y:S04]  /*3720*/  BSSY B1, `(.L_x_105) ;  /* 0x0000006000017945 */ /* 0x000fe80003800000 */
[----:B------:R0:W-:Y:S01]  /*3730*/  @!P3 STG.E.U8 desc[UR54][R4.64+0x41], R57 ;  /* 0x000041390400b986 */ /* 0x0001e2000c101136 */
[----:B------:R-:W-:Y:S05]  /*3740*/  @P5 BRA `(.L_x_106) ;  /* 0x00000000000c5947 */ /* 0x000fea0003800000 */
[----:B------:R-:W5:Y:S02]  /*3750*/  LDG.E.U8 R98, desc[UR54][R8.64+0x40] ;  /* 0x0000403608627981 */ /* 0x000f64000c1e1100 */
[----:B-----5:R-:W-:-:S05]  /*3760*/  PRMT R0, R98, 0x8880, RZ ;  /* 0x0000888062007816 */ /* 0x020fca00000000ff */
[----:B------:R-:W-:-:S07]  /*3770*/  IMAD R13, R0, R89, RZ ;  /* 0x00000059000d7224 */ /* 0x000fce00078e02ff */
.L_x_106:
[----:B------:R-:W-:Y:S05]  /*3780*/  BSYNC B1 ;  /* 0x0000000000017941 */ /* 0x000fea0003800000 */
.L_x_105:
[----:B---3--:R-:W-:Y:S01]  /*3790*/  @!P5 IMAD R11, R58, R88, R13 ;  /* 0x000000583a0bd224 */ /* 0x008fe200078e020d */
[----:B------:R-:W-:Y:S04]  /*37a0*/  BSSY B1, `(.L_x_107) ;  /* 0x0000006000017945 */ /* 0x000fe80003800000 */
[----:B------:R3:W-:Y:S01]  /*37b0*/  @!P5 STG.E.U8 desc[UR54][R6.64+0x40], R11 ;  /* 0x0000400b0600d986 */ /* 0x0007e2000c101136 */
[----:B------:R-:W-:Y:S05]  /*37c0*/  @P6 BRA `(.L_x_108) ;  /* 0x00000000000c6947 */ /* 0x000fea0003800000 */
[----:B------:R-:W5:Y:S02]  /*37d0*/  LDG.E.U8 R98, desc[UR54][R8.64+0x41] ;  /* 0x0000413608627981 */ /* 0x000f64000c1e1100 */
[----:B-----5:R-:W-:-:S05]  /*37e0*/  PRMT R0, R98, 0x8880, RZ ;  /* 0x0000888062007816 */ /* 0x020fca00000000ff */
[----:B------:R-:W-:-:S07]  /*37f0*/  IMAD R13, R0, R89, RZ ;  /* 0x00000059000d7224 */ /* 0x000fce00078e02ff */
.L_x_108:
[----:B------:R-:W-:Y:S05]  /*3800*/  BSYNC B1 ;  /* 0x0000000000017941 */ /* 0x000fea0003800000 */
.L_x_107:
[----:B------:R-:W-:Y:S01]  /*3810*/  @!P6 IMAD R59, R59, R88, R13 ;  /* 0x000000583b3be224 */ /* 0x000fe200078e020d */
[----:B------:R-:W-:Y:S04]  /*3820*/  BSSY B1, `(.L_x_109) ;  /* 0x0000006000017945 */ /* 0x000fe80003800000 */
[----:B------:R0:W-:Y:S01]  /*3830*/  @!P6 STG.E.U8 desc[UR54][R6.64+0x41], R59 ;  /* 0x0000413b0600e986 */ /* 0x0001e2000c101136 */
[----:B------:R-:W-:Y:S05]  /*3840*/  @P2 BRA `(.L_x_110) ;  /* 0x00000000000c2947 */ /* 0x000fea0003800000 */
[----:B------:R-:W5:Y:S02]  /*3850*/  LDG.E.U8 R98, desc[UR54][R2.64+0x48] ;  /* 0x0000483602627981 */ /* 0x000f64000c1e1100 */
[----:B-----5:R-:W-:-:S05]  /*3860*/  PRMT R0, R98, 0x8880, RZ ;  /* 0x0000888062007816 */ /* 0x020fca00000000ff */
[----:B------:R-:W-:-:S07]  /*3870*/  IMAD R13, R0, R89, RZ ;  /* 0x00000059000d7224 */ /* 0x000fce00078e02ff */
.L_x_110:
[----:B------:R-:W-:Y:S05]  /*3880*/  BSYNC B1 ;  /* 0x0000000000017941 */ /* 0x000fea0003800000 */
.L_x_109:
        /* <DEDUP_REMOVED lines=12> */
.L_x_112:
[----:B------:R-:W-:Y:S05]  /*3950*/  BSYNC B1 ;  /* 0x0000000000017941 */ /* 0x000fea0003800000 */
.L_x_111:
[----:B------:R-:W-:Y:S01]  /*3960*/  @!P4 IMAD R61, R61, R88, R13 ;  /* 0x000000583d3dc224 */ /* 0x000fe200078e020d */
[----:B------:R-:W-:Y:S04]  /*3970*/  BSSY B1, `(.L_x_113) ;  /* 0x0000006000017945 */ /* 0x000fe80003800000 */
[----:B------:R0:W-:Y:S01]  /*3980*/  @!P4 STG.E.U8 desc[UR54][R4.64+0x49], R61 ;  /* 0x0000493d0400c986 */ /* 0x0001e2000c101136 */
[----:B------:R-:W-:Y:S05]  /*3990*/  @P3 BRA `(.L_x_114) ;  /* 0x00000000000c3947 */ /* 0x000fea0003800000 */
[----:B------:R-:W5:Y:S02]  /*39a0*/  LDG.E.U8 R98, desc[UR54][R8.64+0x48] ;  /* 0x0000483608627981 */ /* 0x000f64000c1e1100 */
[----:B-----5:R-:W-:-:S05]  /*39b0*/  PRMT R0, R98, 0x8880, RZ ;  /* 0x0000888062007816 */ /* 0x020fca00000000ff */
[----:B------:R-:W-:-:S07]  /*39c0*/  IMAD R13, R0, R89, RZ ;  /* 0x00000059000d7224 */ /* 0x000fce00078e02ff */
.L_x_114:
[----:B------:R-:W-:Y:S05]  /*39d0*/  BSYNC B1 ;  /* 0x0000000000017941 */ /* 0x000fea0003800000 */
.L_x_113:
[----:B---3--:R-:W-:Y:S01]  /*39e0*/  @!P3 IMAD R11, R62, R88, R13 ;  /* 0x000000583e0bb224 */ /* 0x008fe200078e020d */
[----:B------:R-:W-:Y:S04]  /*39f0*/  BSSY B1, `(.L_x_115) ;  /* 0x0000006000017945 */ /* 0x000fe80003800000 */
[----:B------:R3:W-:Y:S01]  /*3a00*/  @!P3 STG.E.U8 desc[UR54][R6.64+0x48], R11 ;  /* 0x0000480b0600b986 */ /* 0x0007e2000c101136 */
[----:B------:R-:W-:Y:S05]  /*3a10*/  @P5 BRA `(.L_x_116) ;  /* 0x00000000000c5947 */ /* 0x000fea0003800000 */
[----:B------:R-:W5:Y:S02]  /*3a20*/  LDG.E.U8 R98, desc[UR54][R8.64+0x49] ;  /* 0x0000493608627981 */ /* 0x000f64000c1e1100 */
[----:B-----5:R-:W-:-:S05]  /*3a30*/  PRMT R0, R98, 0x8880, RZ ;  /* 0x0000888062007816 */ /* 0x020fca00000000ff */
[----:B------:R-:W-:-:S07]  /*3a40*/  IMAD R13, R0, R89, RZ ;  /* 0x00000059000d7224 */ /* 0x000fce00078e02ff */
.L_x_116:
[----:B------:R-:W-:Y:S05]  /*3a50*/  BSYNC B1 ;  /* 0x0000000000017941 */ /* 0x000fea0003800000 */
.L_x_115:
[----:B------:R-:W-:Y:S01]  /*3a60*/  @!P5 IMAD R63, R63, R88, R13 ;  /* 0x000000583f3fd224 */ /* 0x000fe200078e020d */
[----:B------:R-:W-:Y:S04]  /*3a70*/  BSSY B1, `(.L_x_117) ;  /* 0x0000006000017945 */ /* 0x000fe80003800000 */
[----:B------:R0:W-:Y:S01]  /*3a80*/  @!P5 STG.E.U8 desc[UR54][R6.64+0x49], R63 ;  /* 0x0000493f0600d986 */ /* 0x0001e2000c101136 */
[----:B------:R-:W-:Y:S05]  /*3a90*/  @P6 BRA `(.L_x_118) ;  /* 0x00000000000c6947 */ /* 0x000fea0003800000 */
[----:B------:R-:W5:Y:S02]  /*3aa0*/  LDG.E.U8 R98, desc[UR54][R2.64+0x50] ;  /* 0x0000503602627981 */ /* 0x000f64000c1e1100 */
[----:B-----5:R-:W-:-:S05]  /*3ab0*/  PRMT R0, R98, 0x8880, RZ ;  /* 0x0000888062007816 */ /* 0x020fca00000000ff */
[----:B------:R-:W-:-:S07]  /*3ac0*/  IMAD R13, R0, R89, RZ ;  /* 0x00000059000d7224 */ /* 0x000fce00078e02ff */
.L_x_118:
[----:B------:R-:W-:Y:S05]  /*3ad0*/  BSYNC B1 ;  /* 0x0000000000017941 */ /* 0x000fea0003800000 */
.L_x_117:
[----:B---3--:R-:W-:Y:S01]  /*3ae0*/  @!P6 IMAD R11, R64, R88, R13 ;  /* 0x00000058400be224 */ /* 0x008fe200078e020d */
[----:B------:R-:W-:Y:S04]  /*3af0*/  BSSY B1, `(.L_x_119) ;  /* 0x0000006000017945 */ /* 0x000fe80003800000 */
[----:B------:R3:W-:Y:S01]  /*3b00*/  @!P6 STG.E.U8 desc[UR54][R4.64+0x50], R11 ;  /* 0x0000500b0400e986 */ /* 0x0007e2000c101136 */
[----:B------:R-:W-:Y:S05]  /*3b10*/  @P2 BRA `(.L_x_120) ;  /* 0x00000000000c2947 */ /* 0x000fea0003800000 */
[----:B------:R-:W5:Y:S02]  /*3b20*/  LDG.E.U8 R98, desc[UR54][R2.64+0x51] ;  /* 0x0000513602627981 */ /* 0x000f64000c1e1100 */
[----:B-----5:R-:W-:-:S05]  /*3b30*/  PRMT R0, R98, 0x8880, RZ ;  /* 0x0000888062007816 */ /* 0x020fca00000000ff */
[----:B------:R-:W-:-:S07]  /*3b40*/  IMAD R13, R0, R89, RZ ;  /* 0x00000059000d7224 */ /* 0x000fce00078e02ff */
.L_x_120:
[----:B------:R-:W-:Y:S05]  /*3b50*/  BSYNC B1 ;  /* 0x0000000000017941 */ /* 0x000fea0003800000 */
.L_x_119:
        /* <DEDUP_REMOVED lines=12> */
.L_x_122:
[----:B------:R-:W-:Y:S05]  /*3c20*/  BSYNC B1 ;  /* 0x0000000000017941 */ /* 0x000fea0003800000 */
.L_x_121:
[----:B---3--:R-:W-:Y:S01]  /*3c30*/  @!P4 IMAD R11, R66, R88, R13 ;  /* 0x00000058420bc224 */ /* 0x008fe200078e020d */
[----:B------:R-:W-:Y:S04]  /*3c40*/  BSSY B1, `(.L_x_123) ;  /* 0x0000006000017945 */ /* 0x000fe80003800000 */
[----:B------:R3:W-:Y:S01]  /*3c50*/  @!P4 STG.E.U8 desc[UR54][R6.64+0x50], R11 ;  /* 0x0000500b0600c986 */ /* 0x0007e2000c101136 */
[----:B------:R-:W-:Y:S05]  /*3c60*/  @P3 BRA `(.L_x_124) ;  /* 0x00000000000c3947 */ /* 0x000fea0003800000 */
[----:B------:R-:W5:Y:S02]  /*3c70*/  LDG.E.U8 R98, desc[UR54][R8.64+0x51] ;  /* 0x0000513608627981 */ /* 0x000f64000c1e1100 */
[----:B-----5:R-:W-:-:S05]  /*3c80*/  PRMT R0, R98, 0x8880, RZ ;  /* 0x0000888062007816 */ /* 0x020fca00000000ff */
[----:B------:R-:W-:-:S07]  /*3c90*/  IMAD R13, R0, R89, RZ ;  /* 0x00000059000d7224 */ /* 0x000fce00078e02ff */
.L_x_124:
[----:B------:R-:W-:Y:S05]  /*3ca0*/  BSYNC B1 ;  /* 0x0000000000017941 */ /* 0x000fea0003800000 */
.L_x_123:
[----:B------:R-:W-:Y:S01]  /*3cb0*/  @!P3 IMAD R67, R67, R88, R13 ;  /* 0x000000584343b224 */ /* 0x000fe200078e020d */
[----:B------:R-:W-:Y:S04]  /*3cc0*/  BSSY B1, `(.L_x_125) ;  /* 0x0000006000017945 */ /* 0x000fe80003800000 */
[----:B------:R0:W-:Y:S01]  /*3cd0*/  @!P3 STG.E.U8 desc[UR54][R6.64+0x51], R67 ;  /* 0x000051430600b986 */ /* 0x0001e2000c101136 */
[----:B------:R-:W-:Y:S05]  /*3ce0*/  @P5 BRA `(.L_x_126) ;  /* 0x00000000000c5947 */ /* 0x000fea0003800000 */
[----:B------:R-:W5:Y:S02]  /*3cf0*/  LDG.E.U8 R98, desc[UR54][R2.64+0x58] ;  /* 0x0000583602627981 */ /* 0x000f64000c1e1100 */
[----:B-----5:R-:W-:-:S05]  /*3d00*/  PRMT R0, R98, 0x8880, RZ ;  /* 0x0000888062007816 */ /* 0x020fca00000000ff */
[----:B------:R-:W-:-:S07]  /*3d10*/  IMAD R13, R0, R89, RZ ;  /* 0x00000059000d7224 */ /* 0x000fce00078e02ff */
.L_x_126:
[----:B------:R-:W-:Y:S05]  /*3d20*/  BSYNC B1 ;  /* 0x0000000000017941 */ /* 0x000fea0003800000 */
.L_x_125:
[----:B---3--:R-:W-:Y:S01]  /*3d30*/  @!P5 IMAD R11, R68, R88, R13 ;  /* 0x00000058440bd224 */ /* 0x008fe200078e020d */
[----:B------:R-:W-:Y:S04]  /*3d40*/  BSSY B1, `(.L_x_127) ;  /* 0x0000006000017945 */ /* 0x000fe80003800000 */
[----:B------:R3:W-:Y:S01]  /*3d50*/  @!P5 STG.E.U8 desc[UR54][R4.64+0x58], R11 ;  /* 0x0000580b0400d986 */ /* 0x0007e2000c101136 */
[----:B------:R-:W-:Y:S05]  /*3d60*/  @P6 BRA `(.L_x_128) ;  /* 0x00000000000c6947 */ /* 0x000fea0003800000 */
[----:B------:R-:W5:Y:S02]  /*3d70*/  LDG.E.U8 R98, desc[UR54][R2.64+0x59] ;  /* 0x0000593602627981 */ /* 0x000f64000c1e1100 */
[----:B-----5:R-:W-:-:S05]  /*3d80*/  PRMT R0, R98, 0x8880, RZ ;  /* 0x0000888062007816 */ /* 0x020fca00000000ff */
[----:B------:R-:W-:-:S07]  /*3d90*/  IMAD R13, R0, R89, RZ ;  /* 0x00000059000d7224 */ /* 0x000fce00078e02ff */
.L_x_128:
[----:B------:R-:W-:Y:S05]  /*3da0*/  BSYNC B1 ;  /* 0x0000000000017941 */ /* 0x000fea0003800000 */
.L_x_127:
[----:B------:R-:W-:Y:S01]  /*3db0*/  @!P6 IMAD R69, R69, R88, R13 ;  /* 0x000000584545e224 */ /* 0x000fe200078e020d */
[----:B------:R-:W-:Y:S04]  /*3dc0*/  BSSY B1, `(.L_x_129) ;  /* 0x0000006000017945 */ /* 0x000fe80003800000 */
[----:B------:R0:W-:Y:S01]  /*3dd0*/  @!P6 STG.E.U8 desc[UR54][R4.64+0x59], R69 ;  /* 0x000059450400e986 */ /* 0x0001e2000c101136 */
[----:B------:R-:W-:Y:S05]  /*3de0*/  @P2 BRA `(.L_x_130) ;  /* 0x00000000000c2947 */ /* 0x000fea0003800000 */
[----:B------:R-:W5:Y:S02]  /*3df0*/  LDG.E.U8 R98, desc[UR54][R8.64+0x58] ;  /* 0x0000583608627981 */ /* 0x000f64000c1e1100 */
[----:B-----5:R-:W-:-:S05]  /*3e00*/  PRMT R0, R98, 0x8880, RZ ;  /* 0x0000888062007816 */ /* 0x020fca00000000ff */
[----:B------:R-:W-:-:S07]  /*3e10*/  IMAD R13, R0, R89, RZ ;  /* 0x00000059000d7224 */ /* 0x000fce00078e02ff */
.L_x_130:
[----:B------:R-:W-:Y:S05]  /*3e20*/  BSYNC B1 ;  /* 0x0000000000017941 */ /* 0x000fea0003800000 */
.L_x_129:
        /* <DEDUP_REMOVED lines=12> */
.L_x_132:
[----:B------:R-:W-:Y:S05]  /*3ef0*/  BSYNC B1 ;  /* 0x0000000000017941 */ /* 0x000fea0003800000 */
.L_x_131:
[----:B------:R-:W-:Y:S01]  /*3f00*/  @!P4 IMAD R71, R71, R88, R13 ;  /* 0x000000584747c224 */ /* 0x000fe200078e020d */
[----:B------:R-:W-:Y:S04]  /*3f10*/  BSSY B1, `(.L_x_133) ;  /* 0x0000006000017945 */ /* 0x000fe80003800000 */
[----:B------:R0:W-:Y:S01]  /*3f20*/  @!P4 STG.E.U8 desc[UR54][R6.64+0x59], R71 ;  /* 0x000059470600c986 */ /* 0x0001e2000c101136 */
[----:B------:R-:W-:Y:S05]  /*3f30*/  @P3 BRA `(.L_x_134) ;  /* 0x00000000000c3947 */ /* 0x000fea0003800000 */
[----:B------:R-:W5:Y:S02]  /*3f40*/  LDG.E.U8 R98, desc[UR54][R2.64+0x60] ;  /* 0x0000603602627981 */ /* 0x000f64000c1e1100 */
[----:B-----5:R-:W-:-:S05]  /*3f50*/  PRMT R0, R98, 0x8880, RZ ;  /* 0x0000888062007816 */ /* 0x020fca00000000ff */
[----:B------:R-:W-:-:S07]  /*3f60*/  IMAD R13, R0, R89, RZ ;  /* 0x00000059000d7224 */ /* 0x000fce00078e02ff */
.L_x_134:
[----:B------:R-:W-:Y:S05]  /*3f70*/  BSYNC B1 ;  /* 0x0000000000017941 */ /* 0x000fea0003800000 */
.L_x_133:
[----:B---3--:R-:W-:Y:S01]  /*3f80*/  @!P3 IMAD R11, R72, R88, R13 ;  /* 0x00000058480bb224 */ /* 0x008fe200078e020d */
[----:B------:R-:W-:Y:S04]  /*3f90*/  BSSY B1, `(.L_x_135) ;  /* 0x0000006000017945 */ /* 0x000fe80003800000 */
[----:B------:R3:W-:Y:S01]  /*3fa0*/  @!P3 STG.E.U8 desc[UR54][R4.64+0x60], R11 ;  /* 0x0000600b0400b986 */ /* 0x0007e2000c101136 */
[----:B------:R-:W-:Y:S05]  /*3fb0*/  @P5 BRA `(.L_x_136) ;  /* 0x00000000000c5947 */ /* 0x000fea0003800000 */
[----:B------:R-:W5:Y:S02]  /*3fc0*/  LDG.E.U8 R98, desc[UR54][R2.64+0x61] ;  /* 0x0000613602627981 */ /* 0x000f64000c1e1100 */
[----:B-----5:R-:W-:-:S05]  /*3fd0*/  PRMT R0, R98, 0x8880, RZ ;  /* 0x0000888062007816 */ /* 0x020fca00000000ff */
[----:B------:R-:W-:-:S07]  /*3fe0*/  IMAD R13, R0, R89, RZ ;  /* 0x00000059000d7224 */ /* 0x000fce00078e02ff */
.L_x_136:
[----:B------:R-:W-:Y:S05]  /*3ff0*/  BSYNC B1 ;  /* 0x0000000000017941 */ /* 0x000fea0003800000 */
.L_x_135:
[----:B------:R-:W-:Y:S01]  /*4000*/  @!P5 IMAD R73, R73, R88, R13 ;  /* 0x000000584949d224 */ /* 0x000fe200078e020d */
[----:B------:R-:W-:Y:S04]  /*4010*/  BSSY B1, `(.L_x_137) ;  /* 0x0000006000017945 */ /* 0x000fe80003800000 */
[----:B------:R0:W-:Y:S01]  /*4020*/  @!P5 STG.E.U8 desc[UR54][R4.64+0x61], R73 ;  /* 0x000061490400d986 */ /* 0x0001e2000c101136 */
[----:B------:R-:W-:Y:S05]  /*4030*/  @P6 BRA `(.L_x_138) ;  /* 0x00000000000c6947 */ /* 0x000fea0003800000 */
[----:B------:R-:W5:Y:S02]  /*4040*/  LDG.E.U8 R98, desc[UR54][R8.64+0x60] ;  /* 0x0000603608627981 */ /* 0x000f64000c1e1100 */
[----:B-----5:R-:W-:-:S05]  /*4050*/  PRMT R0, R98, 0x8880, RZ ;  /* 0x0000888062007816 */ /* 0x020fca00000000ff */
[----:B------:R-:W-:-:S07]  /*4060*/  IMAD R13, R0, R89, RZ ;  /* 0x00000059000d7224 */ /* 0x000fce00078e02ff */
.L_x_138:
[----:B------:R-:W-:Y:S05]  /*4070*/  BSYNC B1 ;  /* 0x0000000000017941 */ /* 0x000fea0003800000 */
.L_x_137:
[----:B---3--:R-:W-:Y:S01]  /*4080*/  @!P6 IMAD R11, R74, R88, R13 ;  /* 0x000000584a0be224 */ /* 0x008fe200078e020d */
[----:B------:R-:W-:Y:S04]  /*4090*/  BSSY B1, `(.L_x_139) ;  /* 0x0000006000017945 */ /* 0x000fe80003800000 */
[----:B------:R3:W-:Y:S01]  /*40a0*/  @!P6 STG.E.U8 desc[UR54][R6.64+0x60], R11 ;  /* 0x0000600b0600e986 */ /* 0x0007e2000c101136 */
[----:B------:R-:W-:Y:S05]  /*40b0*/  @P2 BRA `(.L_x_140) ;  /* 0x00000000000c2947 */ /* 0x000fea0003800000 */
[----:B------:R-:W5:Y:S02]  /*40c0*/  LDG.E.U8 R98, desc[UR54][R8.64+0x61] ;  /* 0x0000613608627981 */ /* 0x000f64000c1e1100 */
[----:B-----5:R-:W-:-:S05]  /*40d0*/  PRMT R0, R98, 0x8880, RZ ;  /* 0x0000888062007816 */ /* 0x020fca00000000ff */
[----:B------:R-:W-:-:S07]  /*40e0*/  IMAD R13, R0, R89, RZ ;  /* 0x00000059000d7224 */ /* 0x000fce00078e02ff */
.L_x_140:
[----:B------:R-:W-:Y:S05]  /*40f0*/  BSYNC B1 ;  /* 0x0000000000017941 */ /* 0x000fea0003800000 */
.L_x_139:
        /* <DEDUP_REMOVED lines=12> */
.L_x_142:
[----:B------:R-:W-:Y:S05]  /*41c0*/  BSYNC B1 ;  /* 0x0000000000017941 */ /* 0x000fea0003800000 */
.L_x_141:
[----:B---3--:R-:W-:Y:S01]  /*41d0*/  @!P5 IMAD R11, R76, R88, R13 ;  /* 0x000000584c0bd224 */ /* 0x008fe200078e020d */
[----:B------:R-:W-:Y:S04]  /*41e0*/  BSSY B1, `(.L_x_143) ;  /* 0x0000006000017945 */ /* 0x000fe80003800000 */
[----:B------:R3:W-:Y:S01]  /*41f0*/  @!P5 STG.E.U8 desc[UR54][R4.64+0x68], R11 ;  /* 0x0000680b0400d986 */ /* 0x0007e2000c101136 */
[----:B------:R-:W-:Y:S05]  /*4200*/  @P3 BRA `(.L_x_144) ;  /* 0x00000000000c3947 */ /* 0x000fea0003800000 */
[----:B------:R-:W5:Y:S02]  /*4210*/  LDG.E.U8 R98, desc[UR54][R2.64+0x69] ;  /* 0x0000693602627981 */ /* 0x000f64000c1e1100 */
[----:B-----5:R-:W-:-:S05]  /*4220*/  PRMT R0, R98, 0x8880, RZ ;  /* 0x0000888062007816 */ /* 0x020fca00000000ff */
[----:B------:R-:W-:-:S07]  /*4230*/  IMAD R13, R0, R89, RZ ;  /* 0x00000059000d7224 */ /* 0x000fce00078e02ff */
.L_x_144:
[----:B------:R-:W-:Y:S05]  /*4240*/  BSYNC B1 ;  /* 0x0000000000017941 */ /* 0x000fea0003800000 */
.L_x_143:
[----:B------:R-:W-:Y:S01]  /*4250*/  @!P3 IMAD R77, R77, R88, R13 ;  /* 0x000000584d4db224 */ /* 0x000fe200078e020d */
[----:B------:R-:W-:Y:S04]  /*4260*/  BSSY B1, `(.L_x_145) ;  /* 0x0000006000017945 */ /* 0x000fe80003800000 */
[----:B------:R0:W-:Y:S01]  /*4270*/  @!P3 STG.E.U8 desc[UR54][R4.64+0x69], R77 ;  /* 0x0000694d0400b986 */ /* 0x0001e2000c101136 */
[----:B------:R-:W-:Y:S05]  /*4280*/  @P2 BRA `(.L_x_146) ;  /* 0x00000000000c2947 */ /* 0x000fea0003800000 */
[----:B------:R-:W5:Y:S02]  /*4290*/  LDG.E.U8 R98, desc[UR54][R8.64+0x68] ;  /* 0x0000683608627981 */ /* 0x000f64000c1e1100 */
[----:B-----5:R-:W-:-:S05]  /*42a0*/  PRMT R0, R98, 0x8880, RZ ;  /* 0x0000888062007816 */ /* 0x020fca00000000ff */
[----:B------:R-:W-:-:S07]  /*42b0*/  IMAD R13, R0, R89, RZ ;  /* 0x00000059000d7224 */ /* 0x000fce00078e02ff */
.L_x_146:
[----:B------:R-:W-:Y:S05]  /*42c0*/  BSYNC B1 ;  /* 0x0000000000017941 */ /* 0x000fea0003800000 */
.L_x_145:
[----:B---3--:R-:W-:Y:S01]  /*42d0*/  @!P2 IMAD R11, R78, R88, R13 ;  /* 0x000000584e0ba224 */ /* 0x008fe200078e020d */
[----:B------:R-:W-:Y:S04]  /*42e0*/  BSSY B1, `(.L_x_147) ;  /* 0x0000006000017945 */ /* 0x000fe80003800000 */
[----:B------:R3:W-:Y:S01]  /*42f0*/  @!P2 STG.E.U8 desc[UR54][R6.64+0x68], R11 ;  /* 0x0000680b0600a986 */ /* 0x0007e2000c101136 */
[----:B------:R-:W-:Y:S05]  /*4300*/  @P6 BRA `(.L_x_148) ;  /* 0x00000000000c6947 */ /* 0x000fea0003800000 */
[----:B------:R-:W5:Y:S02]  /*4310*/  LDG.E.U8 R98, desc[UR54][R8.64+0x69] ;  /* 0x0000693608627981 */ /* 0x000f64000c1e1100 */
[----:B-----5:R-:W-:-:S05]  /*4320*/  PRMT R0, R98, 0x8880, RZ ;  /* 0x0000888062007816 */ /* 0x020fca00000000ff */
[----:B------:R-:W-:-:S07]  /*4330*/  IMAD R13, R0, R89, RZ ;  /* 0x00000059000d7224 */ /* 0x000fce00078e02ff */
.L_x_148:
[----:B------:R-:W-:Y:S05]  /*4340*/  BSYNC B1 ;  /* 0x0000000000017941 */ /* 0x000fea0003800000 */
.L_x_147:
[----:B------:R-:W-:Y:S01]  /*4350*/  @!P6 IMAD R79, R79, R88, R13 ;  /* 0x000000584f4fe224 */ /* 0x000fe200078e020d */
[----:B------:R-:W-:Y:S04]  /*4360*/  BSSY B1, `(.L_x_149) ;  /* 0x0000006000017945 */ /* 0x000fe80003800000 */
[----:B------:R0:W-:Y:S01]  /*4370*/  @!P6 STG.E.U8 desc[UR54][R6.64+0x69], R79 ;  /* 0x0000694f0600e986 */ /* 0x0001e2000c101136 */
[----:B------:R-:W-:Y:S05]  /*4380*/  @P4 BRA `(.L_x_150) ;  /* 0x00000000000c4947 */ /* 0x000fea0003800000 */
[----:B------:R-:W5:Y:S02]  /*4390*/  LDG.E.U8 R98, desc[UR54][R2.64+0x70] ;  /* 0x0000703602627981 */ /* 0x000f64000c1e1100 */
[----:B-----5:R-:W-:-:S05]  /*43a0*/  PRMT R0, R98, 0x8880, RZ ;  /* 0x0000888062007816 */ /* 0x020fca00000000ff */
[----:B------:R-:W-:-:S07]  /*43b0*/  IMAD R13, R0, R89, RZ ;  /* 0x00000059000d7224 */ /* 0x000fce00078e02ff */
.L_x_150:
[----:B------:R-:W-:Y:S05]  /*43c0*/  BSYNC B1 ;  /* 0x0000000000017941 */ /* 0x000fea0003800000 */
.L_x_149:
[----:B------:R-:W-:Y:S01]  /*43d0*/  ISETP.LT.OR P3, PT, R14, 0x72, !P1 ;  /* 0x000000720e00780c */ /* 0x000fe20004f61670 */
[----:B---3--:R-:W-:Y:S01]  /*43e0*/  @!P4 IMAD R11, R80, R88, R13 ;  /* 0x00000058500bc224 */ /* 0x008fe200078e020d */
[----:B------:R-:W-:Y:S01]  /*43f0*/  BSSY B1, `(.L_x_151) ;  /* 0x000000b000017945 */ /* 0x000fe20003800000 */
[C---:B------:R-:W-:Y:S02]  /*4400*/  ISETP.LT.OR P2, PT, R14.reuse, 0x71, !P0 ;  /* 0x000000710e00780c */ /* 0x040fe40004741670 */
[C---:B------:R-:W-:Y:S01]  /*4410*/  ISETP.LT.OR P5, PT, R14.reuse, 0x72, !P0 ;  /* 0x000000720e00780c */ /* 0x040fe200047a1670 */
[----:B------:R3:W-:Y:S01]  /*4420*/  @!P4 STG.E.U8 desc[UR54][R4.64+0x70], R11 ;  /* 0x0000700b0400c986 */ /* 0x0007e2000c101136 */
[C---:B------:R-:W-:Y:S02]  /*4430*/  ISETP.LT.OR P4, PT, R14.reuse, 0x79, !P1 ;  /* 0x000000790e00780c */ /* 0x040fe40004f81670 */
[C---:B------:R-:W-:Y:S02]  /*4440*/  ISETP.LT.OR P1, PT, R14.reuse, 0x7a, !P1 ;  /* 0x0000007a0e00780c */ /* 0x040fe40004f21670 */
[----:B------:R-:W-:-:S02]  /*4450*/  ISETP.LT.OR P6, PT, R14, 0x79, !P0 ;  /* 0x000000790e00780c */ /* 0x000fc400047c1670 */
[----:B------:R-:W-:Y:S11]  /*4460*/  @P3 BRA `(.L_x_152) ;  /* 0x00000000000c3947 */ /* 0x000ff60003800000 */
[----:B------:R-:W5:Y:S02]  /*4470*/  LDG.E.U8 R98, desc[UR54][R2.64+0x71] ;  /* 0x0000713602627981 */ /* 0x000f64000c1e1100 */
[----:B-----5:R-:W-:-:S05]  /*4480*/  PRMT R0, R98, 0x8880, RZ ;  /* 0x0000888062007816 */ /* 0x020fca00000000ff */
[----:B------:R-:W-:-:S07]  /*4490*/  IMAD R13, R0, R89, RZ ;  /* 0x00000059000d7224 */ /* 0x000fce00078e02ff */
.L_x_152:
[----:B------:R-:W-:Y:S05]  /*44a0*/  BSYNC B1 ;  /* 0x0000000000017941 */ /* 0x000fea0003800000 */
.L_x_151:
[----:B------:R-:W-:Y:S01]  /*44b0*/  @!P3 IMAD R81, R81, R88, R13 ;  /* 0x000000585151b224 */ /* 0x000fe200078e020d */
[----:B------:R-:W-:Y:S04]  /*44c0*/  BSSY B1, `(.L_x_153) ;  /* 0x0000006000017945 */ /* 0x000fe80003800000 */
[----:B------:R0:W-:Y:S01]  /*44d0*/  @!P3 STG.E.U8 desc[UR54][R4.64+0x71], R81 ;  /* 0x000071510400b986 */ /* 0x0001e2000c101136 */
[----:B------:R-:W-:Y:S05]  /*44e0*/  @P2 BRA `(.L_x_154) ;  /* 0x00000000000c2947 */ /* 0x000fea0003800000 */
[----:B------:R-:W5:Y:S02]  /*44f0*/  LDG.E.U8 R98, desc[UR54][R8.64+0x70] ;  /* 0x0000703608627981 */ /* 0x000f64000c1e1100 */
[----:B-----5:R-:W-:-:S05]  /*4500*/  PRMT R0, R98, 0x8880, RZ ;  /* 0x0000888062007816 */ /* 0x020fca00000000ff */
[----:B------:R-:W-:-:S07]  /*4510*/  IMAD R13, R0, R89, RZ ;  /* 0x00000059000d7224 */ /* 0x000fce00078e02ff */
.L_x_154:
[----:B------:R-:W-:Y:S05]  /*4520*/  BSYNC B1 ;  /* 0x0000000000017941 */ /* 0x000fea0003800000 */
.L_x_153:
[----:B---3--:R-:W-:Y:S01]  /*4530*/  @!P2 IMAD R11, R82, R88, R13 ;  /* 0x00000058520ba224 */ /* 0x008fe200078e020d */
[----:B------:R-:W-:Y:S04]  /*4540*/  BSSY B1, `(.L_x_155) ;  /* 0x0000006000017945 */ /* 0x000fe80003800000 */
[----:B------:R3:W-:Y:S01]  /*4550*/  @!P2 STG.E.U8 desc[UR54][R6.64+0x70], R11 ;  /* 0x0000700b0600a986 */ /* 0x0007e2000c101136 */
[----:B------:R-:W-:Y:S05]  /*4560*/  @P5 BRA `(.L_x_156) ;  /* 0x00000000000c5947 */ /* 0x000fea0003800000 */
[----:B------:R-:W5:Y:S02]  /*4570*/  LDG.E.U8 R98, desc[UR54][R8.64+0x71] ;  /* 0x0000713608627981 */ /* 0x000f64000c1e1100 */
[----:B-----5:R-:W-:-:S05]  /*4580*/  PRMT R0, R98, 0x8880, RZ ;  /* 0x0000888062007816 */ /* 0x020fca00000000ff */
[----:B------:R-:W-:-:S07]  /*4590*/  IMAD R13, R0, R89, RZ ;  /* 0x00000059000d7224 */ /* 0x000fce00078e02ff */
.L_x_156:
[----:B------:R-:W-:Y:S05]  /*45a0*/  BSYNC B1 ;  /* 0x0000000000017941 */ /* 0x000fea0003800000 */
.L_x_155:
[----:B------:R-:W-:Y:S01]  /*45b0*/  @!P5 IMAD R83, R83, R88, R13 ;  /* 0x000000585353d224 */ /* 0x000fe200078e020d */
[----:B------:R-:W-:Y:S04]  /*45c0*/  BSSY B1, `(.L_x_157) ;  /* 0x0000006000017945 */ /* 0x000fe80003800000 */
[----:B------:R0:W-:Y:S01]  /*45d0*/  @!P5 STG.E.U8 desc[UR54][R6.64+0x71], R83 ;  /* 0x000071530600d986 */ /* 0x0001e2000c101136 */
[----:B------:R-:W-:Y:S05]  /*45e0*/  @P4 BRA `(.L_x_158) ;  /* 0x00000000000c4947 */ /* 0x000fea0003800000 */
[----:B------:R-:W5:Y:S02]  /*45f0*/  LDG.E.U8 R98, desc[UR54][R2.64+0x78] ;  /* 0x0000783602627981 */ /* 0x000f64000c1e1100 */
[----:B-----5:R-:W-:-:S05]  /*4600*/  PRMT R0, R98, 0x8880, RZ ;  /* 0x0000888062007816 */ /* 0x020fca00000000ff */
[----:B------:R-:W-:-:S07]  /*4610*/  IMAD R13, R0, R89, RZ ;  /* 0x00000059000d7224 */ /* 0x000fce00078e02ff */
.L_x_158:
[----:B------:R-:W-:Y:S05]  /*4620*/  BSYNC B1 ;  /* 0x0000000000017941 */ /* 0x000fea0003800000 */
.L_x_157:
[----:B---3--:R-:W-:Y:S01]  /*4630*/  @!P4 IMAD R11, R84, R88, R13 ;  /* 0x00000058540bc224 */ /* 0x008fe200078e020d */
[----:B------:R-:W-:Y:S04]  /*4640*/  BSSY B1, `(.L_x_159) ;  /* 0x0000006000017945 */ /* 0x000fe80003800000 */
[----:B------:R3:W-:Y:S01]  /*4650*/  @!P4 STG.E.U8 desc[UR54][R4.64+0x78], R11 ;  /* 0x0000780b0400c986 */ /* 0x0007e2000c101136 */
[----:B------:R-:W-:Y:S05]  /*4660*/  @P1 BRA `(.L_x_160) ;  /* 0x00000000000c1947 */ /* 0x000fea0003800000 */
[----:B------:R-:W5:Y:S02]  /*4670*/  LDG.E.U8 R98, desc[UR54][R2.64+0x79] ;  /* 0x0000793602627981 */ /* 0x000f64000c1e1100 */
[----:B-----5:R-:W-:-:S05]  /*4680*/  PRMT R0, R98, 0x8880, RZ ;  /* 0x0000888062007816 */ /* 0x020fca00000000ff */
[----:B------:R-:W-:-:S07]  /*4690*/  IMAD R13, R0, R89, RZ ;  /* 0x00000059000d7224 */ /* 0x000fce00078e02ff */
.L_x_160:
[----:B------:R-:W-:Y:S05]  /*46a0*/  BSYNC B1 ;  /* 0x0000000000017941 */ /* 0x000fea0003800000 */
.L_x_159:
[----:B------:R-:W-:Y:S01]  /*46b0*/  @!P1 IMAD R85, R85, R88, R13 ;  /* 0x0000005855559224 */ /* 0x000fe200078e020d */
[----:B------:R-:W-:Y:S04]  /*46c0*/  BSSY B1, `(.L_x_161) ;  /* 0x0000006000017945 */ /* 0x000fe80003800000 */
[----:B------:R0:W-:Y:S01]  /*46d0*/  @!P1 STG.E.U8 desc[UR54][R4.64+0x79], R85 ;  /* 0x0000795504009986 */ /* 0x0001e2000c101136 */
[----:B------:R-:W-:Y:S05]  /*46e0*/  @P6 BRA `(.L_x_162) ;  /* 0x00000000000c6947 */ /* 0x000fea0003800000 */
[----:B------:R-:W5:Y:S02]  /*46f0*/  LDG.E.U8 R98, desc[UR54][R8.64+0x78] ;  /* 0x0000783608627981 */ /* 0x000f64000c1e1100 */
[----:B-----5:R-:W-:-:S05]  /*4700*/  PRMT R0, R98, 0x8880, RZ ;  /* 0x0000888062007816 */ /* 0x020fca00000000ff */
[----:B------:R-:W-:-:S07]  /*4710*/  IMAD R13, R0, R89, RZ ;  /* 0x00000059000d7224 */ /* 0x000fce00078e02ff */
.L_x_162:
[----:B------:R-:W-:Y:S05]  /*4720*/  BSYNC B1 ;  /* 0x0000000000017941 */ /* 0x000fea0003800000 */
.L_x_161:
[----:B0-----:R-:W-:Y:S01]  /*4730*/  @!P6 IMAD R3, R86, R88, R13 ;  /* 0x000000585603e224 */ /* 0x001fe200078e020d */
[----:B------:R-:W-:Y:S01]  /*4740*/  ISETP.LT.OR P0, PT, R14, 0x7a, !P0 ;  /* 0x0000007a0e00780c */ /* 0x000fe20004701670 */
[----:B------:R-:W-:Y:S03]  /*4750*/  BSSY B1, `(.L_x_163) ;  /* 0x0000006000017945 */ /* 0x000fe60003800000 */
[----:B------:R0:W-:Y:S09]  /*4760*/  @!P6 STG.E.U8 desc[UR54][R6.64+0x78], R3 ;  /* 0x000078030600e986 */ /* 0x0001f2000c101136 */
[----:B------:R-:W-:Y:S05]  /*4770*/  @P0 BRA `(.L_x_164) ;  /* 0x00000000000c0947 */ /* 0x000fea0003800000 */
[----:B------:R-:W5:Y:S02]  /*4780*/  LDG.E.U8 R98, desc[UR54][R8.64+0x79] ;  /* 0x0000793608627981 */ /* 0x000f64000c1e1100 */
[----:B-----5:R-:W-:-:S05]  /*4790*/  PRMT R0, R98, 0x8880, RZ ;  /* 0x0000888062007816 */ /* 0x020fca00000000ff */
[----:B------:R-:W-:-:S07]  /*47a0*/  IMAD R13, R0, R89, RZ ;  /* 0x00000059000d7224 */ /* 0x000fce00078e02ff */
.L_x_164:
[----:B------:R-:W-:Y:S05]  /*47b0*/  BSYNC B1 ;  /* 0x0000000000017941 */ /* 0x000fea0003800000 */
.L_x_163:
[----:B------:R-:W-:Y:S01]  /*47c0*/  IMAD R13, R87, R88, R13 ;  /* 0x00000058570d7224 */ /* 0x000fe200078e020d */
[----:B------:R-:W-:Y:S06]  /*47d0*/  @P0 BRA `(.L_x_165) ;  /* 0x0000000c00100947 */ /* 0x000fec0003800000 */
[----:B------:R0:W-:Y:S01]  /*47e0*/  STG.E.U8 desc[UR54][R6.64+0x79], R13 ;  /* 0x0000790d06007986 */ /* 0x0001e2000c101136 */
[----:B------:R-:W-:Y:S05]  /*47f0*/  BRA `(.L_x_165) ;  /* 0x0000000c00087947 */ /* 0x000fea0003800000 */
.L_x_36:
[C---:B------:R-:W-:Y:S02]  /*4800*/  ISETP.GE.AND P1, PT, R18.reuse, 0x1, PT ;  /* 0x000000011200780c */ /* 0x040fe40003f26270 */
[----:B------:R-:W-:Y:S02]  /*4810*/  ISETP.GE.AND P0, PT, R18, 0x9, PT ;  /* 0x000000091200780c */ /* 0x000fe40003f06270 */
[C---:B------:R-:W-:Y:S02]  /*4820*/  ISETP.LT.OR P3, PT, R14.reuse, 0x1, !P1 ;  /* 0x000000010e00780c */ /* 0x040fe40004f61670 */
[C---:B------:R-:W-:Y:S02]  /*4830*/  ISETP.LT.OR P5, PT, R14.reuse, 0x2, !P1 ;  /* 0x000000020e00780c */ /* 0x040fe40004fa1670 */
[C---:B------:R-:W-:Y:S02]  /*4840*/  ISETP.LT.OR P2, PT, R14.reuse, 0x1, !P0 ;  /* 0x000000010e00780c */ /* 0x040fe40004741670 */
[----:B------:R-:W-:-:S02]  /*4850*/  ISETP.LT.OR P6, PT, R14, 0x2, !P0 ;  /* 0x000000020e00780c */ /* 0x000fc400047c1670 */
[----:B------:R-:W-:-:S05]  /*4860*/  ISETP.LT.OR P4, PT, R14, 0x9, !P1 ;  /* 0x000000090e00780c */ /* 0x000fca0004f81670 */
[-C--:B------:R-:W-:Y:S02]  /*4870*/  @!P3 IMAD R3, R24, R88.reuse, RZ ;  /* 0x000000581803b224 */ /* 0x080fe400078e02ff */
[-C--:B------:R-:W-:Y:S02]  /*4880*/  @!P5 IMAD R25, R25, R88.reuse, RZ ;  /* 0x000000581919d224 */ /* 0x080fe400078e02ff */
[-C--:B------:R-:W-:Y:S01]  /*4890*/  @!P2 IMAD R9, R26, R88.reuse, RZ ;  /* 0x000000581a09a224 */ /* 0x080fe200078e02ff */
[----:B------:R0:W-:Y:S01]  /*48a0*/  @!P3 STG.E.U8 desc[UR54][R4.64], R3 ;  /* 0x000000030400b986 */ /* 0x0001e2000c101136 */
[C---:B------:R-:W-:Y:S01]  /*48b0*/  ISETP.LT.OR P3, PT, R14.reuse, 0xa, !P1 ;  /* 0x0000000a0e00780c */ /* 0x040fe20004f61670 */
[-C--:B------:R-:W-:Y:S02]  /*48c0*/  @!P6 IMAD R27, R27, R88.reuse, RZ ;  /* 0x000000581b1be224 */ /* 0x080fe400078e02ff */
[----:B------:R-:W-:Y:S01]  /*48d0*/  @!P5 STG.E.U8 desc[UR54][R4.64+0x1], R25 ;  /* 0x000001190400d986 */ /* 0x000fe2000c101136 */
[----:B------:R-:W-:Y:S01]  /*48e0*/  ISETP.LT.OR P5, PT, R14, 0x9, !P0 ;  /* 0x000000090e00780c */ /* 0x000fe200047a1670 */
[----:B------:R-:W-:-:S02]  /*48f0*/  @!P4 IMAD R11, R28, R88, RZ ;  /* 0x000000581c0bc224 */ /* 0x000fc400078e02ff */
[----:B------:R1:W-:Y:S01]  /*4900*/  @!P2 STG.E.U8 desc[UR54][R6.64], R9 ;  /* 0x000000090600a986 */ /* 0x0003e2000c101136 */
[----:B------:R-:W-:-:S03]  /*4910*/  ISETP.LT.OR P2, PT, R14, 0xa, !P0 ;  /* 0x0000000a0e00780c */ /* 0x000fc60004741670 */
[----:B------:R-:W-:Y:S01]  /*4920*/  @!P6 STG.E.U8 desc[UR54][R6.64+0x1], R27 ;  /* 0x0000011b0600e986 */ /* 0x000fe2000c101136 */
[C---:B------:R-:W-:Y:S01]  /*4930*/  ISETP.LT.OR P6, PT, R14.reuse, 0x11, !P1 ;  /* 0x000000110e00780c */ /* 0x040fe20004fc1670 */
[-C--:B------:R-:W-:Y:S02]  /*4940*/  @!P3 IMAD R29, R29, R88.reuse, RZ ;  /* 0x000000581d1db224 */ /* 0x080fe400078e02ff */
[----:B------:R-:W-:Y:S01]  /*4950*/  @!P4 STG.E.U8 desc[UR54][R4.64+0x8], R11 ;  /* 0x0000080b0400c986 */ /* 0x000fe2000c101136 */
[----:B------:R-:W-:Y:S01]  /*4960*/  ISETP.LT.OR P4, PT, R14, 0x12, !P1 ;  /* 0x000000120e00780c */ /* 0x000fe20004f81670 */
[-C--:B0-----:R-:W-:Y:S02]  /*4970*/  @!P5 IMAD R3, R30, R88.reuse, RZ ;  /* 0x000000581e03d224 */ /* 0x081fe400078e02ff */
[----:B------:R-:W-:Y:S01]  /*4980*/  @!P3 STG.E.U8 desc[UR54][R4.64+0x9], R29 ;  /* 0x0000091d0400b986 */ /* 0x000fe2000c101136 */
[----:B------:R-:W-:Y:S01]  /*4990*/  ISETP.LT.OR P3, PT, R14, 0x11, !P0 ;  /* 0x000000110e00780c */ /* 0x000fe20004761670 */
[----:B------:R-:W-:-:S02]  /*49a0*/  @!P2 IMAD R31, R31, R88, RZ ;  /* 0x000000581f1fa224 */ /* 0x000fc400078e02ff */
[----:B------:R0:W-:Y:S01]  /*49b0*/  @!P5 STG.E.U8 desc[UR54][R6.64+0x8], R3 ;  /* 0x000008030600d986 */ /* 0x0001e2000c101136 */
[----:B------:R-:W-:Y:S01]  /*49c0*/  ISETP.LT.OR P5, PT, R14, 0x12, !P0 ;  /* 0x000000120e00780c */ /* 0x000fe200047a1670 */
[-C--:B-1----:R-:W-:Y:S02]  /*49d0*/  @!P6 IMAD R9, R32, R88.reuse, RZ ;  /* 0x000000582009e224 */ /* 0x082fe400078e02ff */
[----:B------:R-:W-:Y:S01]  /*49e0*/  @!P2 STG.E.U8 desc[UR54][R6.64+0x9], R31 ;  /* 0x0000091f0600a986 */ /* 0x000fe2000c101136 */
[C---:B------:R-:W-:Y:S01]  /*49f0*/  ISETP.LT.OR P2, PT, R14.reuse, 0x19, !P1 ;  /* 0x000000190e00780c */ /* 0x040fe20004f41670 */
[-C--:B------:R-:W-:Y:S02]  /*4a00*/  @!P4 IMAD R33, R33, R88.reuse, RZ ;  /* 0x000000582121c224 */ /* 0x080fe400078e02ff */
[----:B------:R1:W-:Y:S01]  /*4a10*/  @!P6 STG.E.U8 desc[UR54][R4.64+0x10], R9 ;  /* 0x000010090400e986 */ /* 0x0003e2000c101136 */
[----:B------:R-:W-:Y:S01]  /*4a20*/  ISETP.LT.OR P6, PT, R14, 0x1a, !P1 ;  /* 0x0000001a0e00780c */ /* 0x000fe20004fc1670 */
[----:B0-----:R-:W-:-:S02]  /*4a30*/  @!P3 IMAD R3, R34, R88, RZ ;  /* 0x000000582203b224 */ /* 0x001fc400078e02ff */
[----:B------:R-:W-:Y:S02]  /*4a40*/  @!P4 STG.E.U8 desc[UR54][R4.64+0x11], R33 ;  /* 0x000011210400c986 */ /* 0x000fe4000c101136 */
[-C--:B------:R-:W-:Y:S01]  /*4a50*/  @!P5 IMAD R35, R35, R88.reuse, RZ ;  /* 0x000000582323d224 */ /* 0x080fe200078e02ff */
[C---:B------:R-:W-:Y:S01]  /*4a60*/  ISETP.LT.OR P4, PT, R14.reuse, 0x19, !P0 ;  /* 0x000000190e00780c */ /* 0x040fe20004781670 */
[----:B------:R0:W-:Y:S01]  /*4a70*/  @!P3 STG.E.U8 desc[UR54][R6.64+0x10], R3 ;  /* 0x000010030600b986 */ /* 0x0001e2000c101136 */
[----:B------:R-:W-:Y:S01]  /*4a80*/  ISETP.LT.OR P3, PT, R14, 0x1a, !P0 ;  /* 0x0000001a0e00780c */ /* 0x000fe20004761670 */
[-C--:B-1----:R-:W-:Y:S02]  /*4a90*/  @!P2 IMAD R9, R36, R88.reuse, RZ ;  /* 0x000000582409a224 */ /* 0x082fe400078e02ff */
[----:B------:R-:W-:Y:S01]  /*4aa0*/  @!P5 STG.E.U8 desc[UR54][R6.64+0x11], R35 ;  /* 0x000011230600d986 */ /* 0x000fe2000c101136 */
[----:B------:R-:W-:Y:S01]  /*4ab0*/  ISETP.LT.OR P5, PT, R14, 0x21, !P1 ;  /* 0x000000210e00780c */ /* 0x000fe20004fa1670 */
[----:B------:R-:W-:-:S02]  /*4ac0*/  @!P6 IMAD R37, R37, R88, RZ ;  /* 0x000000582525e224 */ /* 0x000fc400078e02ff */
[----:B------:R1:W-:Y:S01]  /*4ad0*/  @!P2 STG.E.U8 desc[UR54][R4.64+0x18], R9 ;  /* 0x000018090400a986 */ /* 0x0003e2000c101136 */
[----:B------:R-:W-:-:S03]  /*4ae0*/  ISETP.LT.OR P2, PT, R14, 0x22, !P1 ;  /* 0x000000220e00780c */ /* 0x000fc60004f41670 */
[-C--:B------:R-:W-:Y:S01]  /*4af0*/  @!P4 IMAD R11, R38, R88.reuse, RZ ;  /* 0x00000058260bc224 */ /* 0x080fe200078e02ff */
        /* <DEDUP_REMOVED lines=40> */
[C---:B------:R-:W-:Y:S01]  /*4d80*/  ISETP.LT.OR P5, PT, R14.reuse, 0x3a, !P0 ;  /* 0x0000003a0e00780c */ /* 0x040fe200047a1670 */
[-C--:B------:R-:W-:Y:S02]  /*4d90*/  @!P6 IMAD R53, R53, R88.reuse, RZ ;  /* 0x000000583535e224 */ /* 0x080fe400078e02ff */
[----:B------:R-:W-:Y:S01]  /*4da0*/  @!P2 STG.E.U8 desc[UR54][R6.64+0x31], R51 ;  /* 0x000031330600a986 */ /* 0x000fe2000c101136 */
[----:B------:R-:W-:Y:S01]  /*4db0*/  ISETP.LT.OR P2, PT, R14, 0x41, !P1 ;  /* 0x000000410e00780c */ /* 0x000fe20004f41670 */
[-C--:B-1----:R-:W-:Y:S02]  /*4dc0*/  @!P4 IMAD R9, R52, R88.reuse, RZ ;  /* 0x000000583409c224 */ /* 0x082fe400078e02ff */
[----:B------:R-:W-:Y:S01]  /*4dd0*/  @!P6 STG.E.U8 desc[UR54][R4.64+0x39], R53 ;  /* 0x000039350400e986 */ /* 0x000fe2000c101136 */
[----:B------:R-:W-:Y:S01]  /*4de0*/  ISETP.LT.OR P6, PT, R14, 0x41, !P0 ;  /* 0x000000410e00780c */ /* 0x000fe200047c1670 */
[----:B0-----:R-:W-:-:S02]  /*4df0*/  @!P3 IMAD R3, R54, R88, RZ ;  /* 0x000000583603b224 */ /* 0x001fc400078e02ff */
[----:B------:R0:W-:Y:S02]  /*4e00*/  @!P4 STG.E.U8 desc[UR54][R4.64+0x38], R9 ;  /* 0x000038090400c986 */ /* 0x0001e4000c101136 */
[-C--:B------:R-:W-:Y:S01]  /*4e10*/  @!P5 IMAD R55, R55, R88.reuse, RZ ;  /* 0x000000583737d224 */ /* 0x080fe200078e02ff */
[C---:B------:R-:W-:Y:S01]  /*4e20*/  ISETP.LT.OR P4, PT, R14.reuse, 0x42, !P1 ;  /* 0x000000420e00780c */ /* 0x040fe20004f81670 */
[----:B------:R1:W-:Y:S01]  /*4e30*/  @!P3 STG.E.U8 desc[UR54][R6.64+0x38], R3 ;  /* 0x000038030600b986 */ /* 0x0003e2000c101136 */
[----:B------:R-:W-:Y:S01]  /*4e40*/  ISETP.LT.OR P3, PT, R14, 0x49, !P1 ;  /* 0x000000490e00780c */ /* 0x000fe20004f61670 */
[-C--:B------:R-:W-:Y:S02]  /*4e50*/  @!P2 IMAD R11, R56, R88.reuse, RZ ;  /* 0x00000058380ba224 */ /* 0x080fe400078e02ff */
[----:B------:R-:W-:Y:S01]  /*4e60*/  @!P5 STG.E.U8 desc[UR54][R6.64+0x39], R55 ;  /* 0x000039370600d986 */ /* 0x000fe2000c101136 */
[----:B------:R-:W-:Y:S01]  /*4e70*/  ISETP.LT.OR P5, PT, R14, 0x42, !P0 ;  /* 0x000000420e00780c */ /* 0x000fe200047a1670 */
[----:B0-----:R-:W-:-:S02]  /*4e80*/  @!P6 IMAD R9, R58, R88, RZ ;  /* 0x000000583a09e224 */ /* 0x001fc400078e02ff */
[----:B------:R0:W-:Y:S01]  /*4e90*/  @!P2 STG.E.U8 desc[UR54][R4.64+0x40], R11 ;  /* 0x0000400b0400a986 */ /* 0x0001e2000c101136 */
[----:B------:R-:W-:-:S03]  /*4ea0*/  ISETP.LT.OR P2, PT, R14, 0x4a, !P1 ;  /* 0x0000004a0e00780c */ /* 0x000fc60004f41670 */
[-C--:B------:R-:W-:Y:S02]  /*4eb0*/  @!P4 IMAD R57, R57, R88.reuse, RZ ;  /* 0x000000583939c224 */ /* 0x080fe400078e02ff */
[----:B-1----:R-:W-:-:S03]  /*4ec0*/  @!P3 IMAD R3, R60, R88, RZ ;  /* 0x000000583c03b224 */ /* 0x002fc600078e02ff */
[----:B------:R-:W-:Y:S01]  /*4ed0*/  @!P4 STG.E.U8 desc[UR54][R4.64+0x41], R57 ;  /* 0x000041390400c986 */ /* 0x000fe2000c101136 */
[C---:B------:R-:W-:Y:S01]  /*4ee0*/  ISETP.LT.OR P4, PT, R14.reuse, 0x49, !P0 ;  /* 0x000000490e00780c */ /* 0x040fe20004781670 */
[-C--:B------:R-:W-:Y:S02]  /*4ef0*/  @!P5 IMAD R59, R59, R88.reuse, RZ ;  /* 0x000000583b3bd224 */ /* 0x080fe400078e02ff */
[----:B------:R1:W-:Y:S01]  /*4f00*/  @!P6 STG.E.U8 desc[UR54][R6.64+0x40], R9 ;  /* 0x000040090600e986 */ /* 0x0003e2000c101136 */
[C---:B------:R-:W-:Y:S01]  /*4f10*/  ISETP.LT.OR P6, PT, R14.reuse, 0x4a, !P0 ;  /* 0x0000004a0e00780c */ /* 0x040fe200047c1670 */
[----:B------:R-:W-:Y:S02]  /*4f20*/  @!P2 IMAD R61, R61, R88, RZ ;  /* 0x000000583d3da224 */ /* 0x000fe400078e02ff */
[----:B------:R-:W-:Y:S01]  /*4f30*/  @!P5 STG.E.U8 desc[UR54][R6.64+0x41], R59 ;  /* 0x0000413b0600d986 */ /* 0x000fe2000c101136 */
[----:B------:R-:W-:-:S03]  /*4f40*/  ISETP.LT.OR P5, PT, R14, 0x51, !P1 ;  /* 0x000000510e00780c */ /* 0x000fc60004fa1670 */
[----:B------:R2:W-:Y:S01]  /*4f50*/  @!P3 STG.E.U8 desc[UR54][R4.64+0x48], R3 ;  /* 0x000048030400b986 */ /* 0x0005e2000c101136 */
[----:B------:R-:W-:Y:S01]  /*4f60*/  ISETP.LT.OR P3, PT, R14, 0x52, !P1 ;  /* 0x000000520e00780c */ /* 0x000fe20004f61670 */
[-C--:B0-----:R-:W-:Y:S02]  /*4f70*/  @!P4 IMAD R11, R62, R88.reuse, RZ ;  /* 0x000000583e0bc224 */ /* 0x081fe400078e02ff */
[----:B------:R-:W-:Y:S01]  /*4f80*/  @!P2 STG.E.U8 desc[UR54][R4.64+0x49], R61 ;  /* 0x0000493d0400a986 */ /* 0x000fe2000c101136 */
[C---:B------:R-:W-:Y:S01]  /*4f90*/  ISETP.LT.OR P2, PT, R14.reuse, 0x51, !P0 ;  /* 0x000000510e00780c */ /* 0x040fe20004741670 */
[-C--:B------:R-:W-:Y:S02]  /*4fa0*/  @!P6 IMAD R63, R63, R88.reuse, RZ ;  /* 0x000000583f3fe224 */ /* 0x080fe400078e02ff */
[----:B------:R0:W-:Y:S01]  /*4fb0*/  @!P4 STG.E.U8 desc[UR54][R6.64+0x48], R11 ;  /* 0x0000480b0600c986 */ /* 0x0001e2000c101136 */
[----:B------:R-:W-:Y:S01]  /*4fc0*/  ISETP.LT.OR P4, PT, R14, 0x52, !P0 ;  /* 0x000000520e00780c */ /* 0x000fe20004781670 */
[----:B-1----:R-:W-:-:S02]  /*4fd0*/  @!P5 IMAD R9, R64, R88, RZ ;  /* 0x000000584009d224 */ /* 0x002fc400078e02ff */
[----:B------:R-:W-:Y:S01]  /*4fe0*/  @!P6 STG.E.U8 desc[UR54][R6.64+0x49], R63 ;  /* 0x0000493f0600e986 */ /* 0x000fe2000c101136 */
[C---:B------:R-:W-:Y:S01]  /*4ff0*/  ISETP.LT.OR P6, PT, R14.reuse, 0x59, !P1 ;  /* 0x000000590e00780c */ /* 0x040fe20004fc1670 */
[-C--:B------:R-:W-:Y:S02]  /*5000*/  @!P3 IMAD R65, R65, R88.reuse, RZ ;  /* 0x000000584141b224 */ /* 0x080fe400078e02ff */
[----:B------:R1:W-:Y:S01]  /*5010*/  @!P5 STG.E.U8 desc[UR54][R4.64+0x50], R9 ;  /* 0x000050090400d986 */ /* 0x0003e2000c101136 */
[----:B------:R-:W-:Y:S01]  /*5020*/  ISETP.LT.OR P5, PT, R14, 0x5a, !P1 ;  /* 0x0000005a0e00780c */ /* 0x000fe20004fa1670 */
[-C--:B--2---:R-:W-:Y:S02]  /*5030*/  @!P2 IMAD R3, R66, R88.reuse, RZ ;  /* 0x000000584203a224 */ /* 0x084fe400078e02ff */
[----:B------:R-:W-:Y:S01]  /*5040*/  @!P3 STG.E.U8 desc[UR54][R4.64+0x51], R65 ;  /* 0x000051410400b986 */ /* 0x000fe2000c101136 */
[----:B------:R-:W-:Y:S01]  /*5050*/  ISETP.LT.OR P3, PT, R14, 0x59, !P0 ;  /* 0x000000590e00780c */ /* 0x000fe20004761670 */
[----:B------:R-:W-:-:S02]  /*5060*/  @!P4 IMAD R67, R67, R88, RZ ;  /* 0x000000584343c224 */ /* 0x000fc400078e02ff */
        /* <DEDUP_REMOVED lines=12> */
[----:B------:R-:W-:Y:S01]  /*5130*/  @!P3 STG.E.U8 desc[UR54][R6.64+0x58], R9 ;  /* 0x000058090600b986 */ /* 0x000fe2000c101136 */
        /* <DEDUP_REMOVED lines=10> */
[----:B------:R-:W-:Y:S02]  /*51e0*/  @!P3 IMAD R75, R75, R88, RZ ;  /* 0x000000584b4bb224 */ /* 0x000fe400078e02ff */
[----:B------:R0:W-:Y:S01]  /*51f0*/  @!P5 STG.E.U8 desc[UR54][R6.64+0x60], R11 ;  /* 0x0000600b0600d986 */ /* 0x0001e2000c101136 */
[----:B------:R-:W-:-:S03]  /*5200*/  ISETP.LT.OR P5, PT, R14, 0x69, !P0 ;  /* 0x000000690e00780c */ /* 0x000fc600047a1670 */
[----:B------:R-:W-:Y:S01]  /*5210*/  @!P3 STG.E.U8 desc[UR54][R6.64+0x61], R75 ;  /* 0x0000614b0600b986 */ /* 0x000fe2000c101136 */
[----:B------:R-:W-:Y:S01]  /*5220*/  ISETP.LT.OR P3, PT, R14, 0x71, !P1 ;  /* 0x000000710e00780c */ /* 0x000fe20004f61670 */
[-C--:B-1----:R-:W-:Y:S02]  /*5230*/  @!P2 IMAD R3, R76, R88.reuse, RZ ;  /* 0x000000584c03a224 */ /* 0x082fe400078e02ff */
[-C--:B------:R-:W-:Y:S02]  /*5240*/  @!P4 IMAD R77, R77, R88.reuse, RZ ;  /* 0x000000584d4dc224 */ /* 0x080fe400078e02ff */
[-C--:B------:R-:W-:Y:S01]  /*5250*/  @!P6 IMAD R79, R79, R88.reuse, RZ ;  /* 0x000000584f4fe224 */ /* 0x080fe200078e02ff */
[----:B------:R1:W-:Y:S01]  /*5260*/  @!P2 STG.E.U8 desc[UR54][R4.64+0x68], R3 ;  /* 0x000068030400a986 */ /* 0x0003e2000c101136 */
[----:B------:R-:W-:Y:S02]  /*5270*/  ISETP.LT.OR P2, PT, R14, 0x72, !P1 ;  /* 0x000000720e00780c */ /* 0x000fe40004f41670 */
[----:B------:R-:W-:Y:S01]  /*5280*/  @!P5 IMAD R9, R78, R88, RZ ;  /* 0x000000584e09d224 */ /* 0x000fe200078e02ff */
[----:B------:R-:W-:Y:S01]  /*5290*/  @!P4 STG.E.U8 desc[UR54][R4.64+0x69], R77 ;  /* 0x0000694d0400c986 */ /* 0x000fe2000c101136 */
[----:B------:R-:W-:-:S02]  /*52a0*/  ISETP.LT.OR P4, PT, R14, 0x72, !P0 ;  /* 0x000000720e00780c */ /* 0x000fc40004781670 */
[----:B0-----:R-:W-:Y:S01]  /*52b0*/  @!P3 IMAD R11, R80, R88, RZ ;  /* 0x00000058500bb224 */ /* 0x001fe200078e02ff */
[----:B------:R-:W-:Y:S01]  /*52c0*/  @!P5 STG.E.U8 desc[UR54][R6.64+0x68], R9 ;  /* 0x000068090600d986 */ /* 0x000fe2000c101136 */
[----:B------:R-:W-:-:S03]  /*52d0*/  ISETP.LT.OR P5, PT, R14, 0x71, !P0 ;  /* 0x000000710e00780c */ /* 0x000fc600047a1670 */
[----:B------:R-:W-:Y:S01]  /*52e0*/  @!P6 STG.E.U8 desc[UR54][R6.64+0x69], R79 ;  /* 0x0000694f0600e986 */ /* 0x000fe2000c101136 */
[C---:B------:R-:W-:Y:S01]  /*52f0*/  ISETP.LT.OR P6, PT, R14.reuse, 0x79, !P0 ;  /* 0x000000790e00780c */ /* 0x040fe200047c1670 */
[-C--:B------:R-:W-:Y:S01]  /*5300*/  @!P2 IMAD R81, R81, R88.reuse, RZ ;  /* 0x000000585151a224 */ /* 0x080fe200078e02ff */
[C---:B------:R-:W-:Y:S01]  /*5310*/  ISETP.LT.OR P0, PT, R14.reuse, 0x7a, !P0 ;  /* 0x0000007a0e00780c */ /* 0x040fe20004701670 */
[----:B------:R0:W-:Y:S01]  /*5320*/  @!P3 STG.E.U8 desc[UR54][R4.64+0x70], R11 ;  /* 0x0000700b0400b986 */ /* 0x0001e2000c101136 */
[C---:B------:R-:W-:Y:S01]  /*5330*/  ISETP.LT.OR P3, PT, R14.reuse, 0x79, !P1 ;  /* 0x000000790e00780c */ /* 0x040fe20004f61670 */
[-C--:B------:R-:W-:Y:S01]  /*5340*/  @!P4 IMAD R83, R83, R88.reuse, RZ ;  /* 0x000000585353c224 */ /* 0x080fe200078e02ff */
[----:B------:R-:W-:Y:S01]  /*5350*/  ISETP.LT.OR P1, PT, R14, 0x7a, !P1 ;  /* 0x0000007a0e00780c */ /* 0x000fe20004f21670 */
[----:B------:R2:W-:Y:S02]  /*5360*/  @!P2 STG.E.U8 desc[UR54][R4.64+0x71], R81 ;  /* 0x000071510400a986 */ /* 0x0005e4000c101136 */
[----:B-1----:R-:W-:-:S02]  /*5370*/  @!P5 IMAD R3, R82, R88, RZ ;  /* 0x000000585203d224 */ /* 0x002fc400078e02ff */
[----:B------:R2:W-:Y:S02]  /*5380*/  @!P4 STG.E.U8 desc[UR54][R6.64+0x71], R83 ;  /* 0x000071530600c986 */ /* 0x0005e4000c101136 */
[-C--:B0-----:R-:W-:Y:S02]  /*5390*/  @!P6 IMAD R11, R86, R88.reuse, RZ ;  /* 0x00000058560be224 */ /* 0x081fe400078e02ff */
[----:B------:R2:W-:Y:S02]  /*53a0*/  @!P5 STG.E.U8 desc[UR54][R6.64+0x70], R3 ;  /* 0x000070030600d986 */ /* 0x0005e4000c101136 */
[-C--:B------:R-:W-:Y:S02]  /*53b0*/  @!P3 IMAD R9, R84, R88.reuse, RZ ;  /* 0x000000585409b224 */ /* 0x080fe400078e02ff */
[-C--:B------:R-:W-:Y:S02]  /*53c0*/  @!P1 IMAD R85, R85, R88.reuse, RZ ;  /* 0x0000005855559224 */ /* 0x080fe400078e02ff */
[----:B------:R-:W-:Y:S01]  /*53d0*/  @!P0 IMAD R87, R87, R88, RZ ;  /* 0x0000005857578224 */ /* 0x000fe200078e02ff */
[----:B------:R2:W-:Y:S04]  /*53e0*/  @!P3 STG.E.U8 desc[UR54][R4.64+0x78], R9 ;  /* 0x000078090400b986 */ /* 0x0005e8000c101136 */
[----:B------:R2:W-:Y:S04]  /*53f0*/  @!P1 STG.E.U8 desc[UR54][R4.64+0x79], R85 ;  /* 0x0000795504009986 */ /* 0x0005e8000c101136 */
[----:B------:R2:W-:Y:S04]  /*5400*/  @!P6 STG.E.U8 desc[UR54][R6.64+0x78], R11 ;  /* 0x0000780b0600e986 */ /* 0x0005e8000c101136 */
[----:B------:R2:W-:Y:S02]  /*5410*/  @!P0 STG.E.U8 desc[UR54][R6.64+0x79], R87 ;  /* 0x0000795706008986 */ /* 0x0005e4000c101136 */
.L_x_165:
[----:B------:R-:W-:Y:S05]  /*5420*/  BSYNC B0 ;  /* 0x0000000000007941 */ /* 0x000fea0003800000 */
.L_x_35:
[----:B------:R-:W-:Y:S01]  /*5430*/  IMAD.U32 R2, RZ, RZ, UR36 ;  /* 0x00000024ff027e24 */ /* 0x000fe2000f8e00ff */
[----:B------:R-:W-:Y:S01]  /*5440*/  ULDC.64 UR4, c[0x0][0x650] ;  /* 0x0001940000047ab9 */ /* 0x000fe20000000a00 */
[----:B0-2---:R-:W-:Y:S01]  /*5450*/  IMAD.U32 R3, RZ, RZ, UR37 ;  /* 0x00000025ff037e24 */ /* 0x005fe2000f8e00ff */
[----:B------:R0:W-:Y:S01]  /*5460*/  SYNCS.ARRIVE.TRANS64.A1T0 RZ, [R96+UR52], RZ ;  /* 0x000000ff60ff79a7 */ /* 0x0001e20008100034 */
[----:B------:R-:W-:Y:S01]  /*5470*/  PRMT R0, RZ, 0x7610, R0 ;  /* 0x00007610ff007816 */ /* 0x000fe20000000000 */
[----:B------:R-:W-:Y:S01]  /*5480*/  IMAD.MOV.U32 R19, RZ, RZ, -0x1 ;  /* 0xffffffffff137424 */ /* 0x000fe200078e00ff */
[----:B------:R-:W-:Y:S01]  /*5490*/  LEA R16, P0, R2, R16, 0x1 ;  /* 0x0000001002107211 */ /* 0x000fe200078008ff */
[----:B------:R-:W-:Y:S02]  /*54a0*/  IMAD.MOV.U32 R18, RZ, RZ, -0x1 ;  /* 0xffffffffff127424 */ /* 0x000fe400078e00ff */
[----:B------:R-:W-:Y:S01]  /*54b0*/  IMAD.MOV.U32 R2, RZ, RZ, -0x1 ;  /* 0xffffffffff027424 */ /* 0x000fe200078e00ff */
[----:B------:R-:W-:-:S02]  /*54c0*/  IADD3.X R17, R17, UR51, RZ, P0, !PT ;  /* 0x0000003311117c10 */ /* 0x000fc400087fe4ff */
[----:B------:R-:W-:-:S04]  /*54d0*/  ISETP.GE.U32.AND P0, PT, R16, UR4, PT ;  /* 0x0000000410007c0c */ /* 0x000fc8000bf06070 */
[----:B------:R-:W-:-:S13]  /*54e0*/  ISETP.GE.U32.AND.EX P0, PT, R17, UR5, PT, P0 ;  /* 0x0000000511007c0c */ /* 0x000fda000bf06100 */
[----:B0-----:R-:W-:Y:S05]  /*54f0*/  @P0 BRA `(.L_x_166) ;  /* 0x0000000400740947 */ /* 0x001fea0003800000 */
[----:B------:R-:W0:Y:S01]  /*5500*/  S2UR UR6, SR_CTAID.X ;  /* 0x00000000000679c3 */ /* 0x000e220000002500 */
[----:B------:R-:W-:Y:S01]  /*5510*/  ULDC.64 UR4, c[0x0][0x628] ;  /* 0x00018a0000047ab9 */ /* 0x000fe20000000a00 */
[----:B------:R-:W-:Y:S01]  /*5520*/  ULDC UR7, c[0x0][0x150] ;  /* 0x0000540000077ab9 */ /* 0x000fe20000000800 */
[----:B------:R-:W-:Y:S01]  /*5530*/  ISETP.NE.U32.AND P0, PT, RZ, UR4, PT ;  /* 0x00000004ff007c0c */ /* 0x000fe2000bf05070 */
[----:B------:R-:W-:Y:S01]  /*5540*/  ULDC UR15, c[0x0][0x630] ;  /* 0x00018c00000f7ab9 */ /* 0x000fe20000000800 */
[C---:B------:R-:W-:Y:S02]  /*5550*/  R2UR UR16, R16.reuse ;  /* 0x00000000101072ca */ /* 0x040fe400000e0000 */
[----:B------:R-:W-:Y:S01]  /*5560*/  ISETP.NE.AND.EX P0, PT, RZ, UR5, PT, P0 ;  /* 0x00000005ff007c0c */ /* 0x000fe2000bf05300 */
[----:B------:R-:W2:Y:S01]  /*5570*/  S2UR UR19, SR_CTAID.Y ;  /* 0x00000000001379c3 */ /* 0x000ea20000002600 */
[----:B------:R-:W-:Y:S02]  /*5580*/  R2UR UR12, R16 ;  /* 0x00000000100c72ca */ /* 0x000fe400000e0000 */
[----:B------:R-:W-:-:S02]  /*5590*/  R2UR UR13, R17 ;  /* 0x00000000110d72ca */ /* 0x000fc400000e0000 */
[----:B0-----:R-:W-:-:S05]  /*55a0*/  I2FP.F32.U32 R0, UR6 ;  /* 0x0000000600007c45 */ /* 0x001fca0008201000 */
[----:B------:R-:W-:Y:S01]  /*55b0*/  FMUL R0, R0, UR7 ;  /* 0x0000000700007c20 */ /* 0x000fe20008400000 */
[----:B------:R-:W-:Y:S01]  /*55c0*/  ULDC UR7, c[0x0][0x154] ;  /* 0x0000550000077ab9 */ /* 0x000fe20000000800 */
[----:B--2---:R-:W-:-:S04]  /*55d0*/  I2FP.F32.U32 R2, UR19 ;  /* 0x0000001300027c45 */ /* 0x004fc80008201000 */
[----:B------:R-:W0:Y:S01]  /*55e0*/  F2I.U32.TRUNC.NTZ R0, R0 ;  /* 0x0000000000007305 */ /* 0x000e22000020f000 */
[----:B------:R-:W-:Y:S01]  /*55f0*/  FMUL R2, R2, UR7 ;  /* 0x0000000702027c20 */ /* 0x000fe20008400000 */
[----:B------:R-:W-:Y:S06]  /*5600*/  @!P0 BRA `(.L_x_167) ;  /* 0x0000000000308947 */ /* 0x000fec0003800000 */
        /* <DEDUP_REMOVED lines=12> */
.L_x_167:
[----:B------:R-:W-:Y:S01]  /*56d0*/  USHF.R.U64 UR8, UR12, UR15, UR13 ;  /* 0x0000000f0c087299 */ /* 0x000fe2000800120d */
[----:B------:R-:W-:Y:S01]  /*56e0*/  R2UR UR5, R17 ;  /* 0x00000000110572ca */ /* 0x000fe200000e0000 */
[----:B------:R-:W-:Y:S01]  /*56f0*/  USHF.R.U32.HI UR4, URZ, UR15, UR13 ;  /* 0x0000000f3f047299 */ /* 0x000fe2000801160d */
[----:B------:R-:W2:Y:S01]  /*5700*/  F2I.U32.TRUNC.NTZ R2, R2 ;  /* 0x0000000200027305 */ /* 0x000ea2000020f000 */
[----:B------:R-:W-:Y:S01]  /*5710*/  UIADD3 UR9, UP0, URZ, -UR8, URZ ;  /* 0x800000083f097290 */ /* 0x000fe2000ff1e03f */
[----:B------:R-:W-:Y:S01]  /*5720*/  ULDC.64 UR10, c[0x0][0x620] ;  /* 0x00018800000a7ab9 */ /* 0x000fe20000000a00 */
[----:B------:R-:W-:Y:S02]  /*5730*/  ULDC UR12, c[0x0][0x144] ;  /* 0x00005100000c7ab9 */ /* 0x000fe40000000800 */
[----:B------:R-:W-:Y:S01]  /*5740*/  UIADD3.X UR4, URZ, ~UR4, URZ, UP0, !UPT ;  /* 0x800000043f047290 */ /* 0x000fe200087fe43f */
[----:B------:R-:W-:Y:S01]  /*5750*/  ULDC UR24, c[0x0][0x148] ;  /* 0x0000520000187ab9 */ /* 0x000fe20000000800 */
[----:B------:R-:W-:-:S02]  /*5760*/  ULDC UR22, c[0x0][0x648] ;  /* 0x0001920000167ab9 */ /* 0x000fc40000000800 */
[----:B------:R-:W-:Y:S01]  /*5770*/  UIMAD UR7, UR4, UR10, URZ ;  /* 0x0000000a040772a4 */ /* 0x000fe2000f8e023f */
[----:B------:R-:W-:Y:S02]  /*5780*/  ULDC UR23, c[0x0][0x638] ;  /* 0x00018e0000177ab9 */ /* 0x000fe40000000800 */
[----:B------:R-:W-:Y:S01]  /*5790*/  UMOV UR4, UR16 ;  /* 0x0000001000047c82 */ /* 0x000fe20008000000 */
[----:B------:R-:W-:Y:S01]  /*57a0*/  UIMAD UR7, UR9, UR11, UR7 ;  /* 0x0000000b090772a4 */ /* 0x000fe2000f8e0207 */
[----:B0-----:R-:W-:Y:S01]  /*57b0*/  R2UR UR11, R0 ;  /* 0x00000000000b72ca */ /* 0x001fe200000e0000 */
[----:B------:R-:W-:Y:S01]  /*57c0*/  UIMAD.WIDE.U32 UR4, UR9, UR10, UR4 ;  /* 0x0000000a090472a5 */ /* 0x000fe2000f8e0004 */
[----:B--2---:R-:W-:Y:S01]  /*57d0*/  R2UR UR13, R2 ;  /* 0x00000000020d72ca */ /* 0x004fe200000e0000 */
[----:B------:R-:W-:Y:S01]  /*57e0*/  ULDC UR16, c[0x0][0x608] ;  /* 0x0001820000107ab9 */ /* 0x000fe20000000800 */
[----:B------:R-:W-:Y:S01]  /*57f0*/  ULDC UR10, c[0x0][0x618] ;  /* 0x00018600000a7ab9 */ /* 0x000fe20000000800 */
[----:B------:R-:W-:Y:S01]  /*5800*/  UIADD3 UR7, UR5, UR7, URZ ;  /* 0x0000000705077290 */ /* 0x000fe2000fffe03f */
[----:B------:R-:W-:-:S03]  /*5810*/  ULDC UR9, c[0x0][0x600] ;  /* 0x0001800000097ab9 */ /* 0x000fc60000000800 */
[----:B------:R-:W-:Y:S02]  /*5820*/  USHF.R.U64 UR14, UR4, UR10, UR7 ;  /* 0x0000000a040e7299 */ /* 0x000fe40008001207 */
[----:B------:R-:W-:Y:S01]  /*5830*/  USHF.R.U32.HI UR7, URZ, UR10, UR7 ;  /* 0x0000000a3f077299 */ /* 0x000fe20008011607 */
[----:B------:R-:W-:Y:S02]  /*5840*/  ULDC.64 UR4, c[0x0][0x640] ;  /* 0x0001900000047ab9 */ /* 0x000fe40000000a00 */
[----:B------:R-:W-:Y:S01]  /*5850*/  ULDC UR10, c[0x0][0x658] ;  /* 0x00019600000a7ab9 */ /* 0x000fe20000000800 */
[----:B------:R-:W-:Y:S01]  /*5860*/  ISETP.NE.U32.AND P0, PT, RZ, UR4, PT ;  /* 0x00000004ff007c0c */ /* 0x000fe2000bf05070 */
[----:B------:R-:W-:Y:S02]  /*5870*/  USHF.R.U64 UR17, UR14, UR16, UR7 ;  /* 0x000000100e117299 */ /* 0x000fe40008001207 */
[----:B------:R-:W-:Y:S01]  /*5880*/  USHF.R.U32.HI UR7, URZ, UR16, UR7 ;  /* 0x000000103f077299 */ /* 0x000fe20008011607 */
[----:B------:R-:W-:Y:S01]  /*5890*/  ISETP.NE.AND.EX P0, PT, RZ, UR5, PT, P0 ;  /* 0x00000005ff007c0c */ /* 0x000fe2000bf05300 */
[----:B------:R-:W-:-:S02]  /*58a0*/  UIADD3 UR11, -UR11, URZ, URZ ;  /* 0x0000003f0b0b7290 */ /* 0x000fc4000fffe13f */
[----:B------:R-:W-:Y:S02]  /*58b0*/  USHF.R.U64 UR16, UR17, UR10, UR7 ;  /* 0x0000000a11107299 */ /* 0x000fe40008001207 */
[----:B------:R-:W-:Y:S02]  /*58c0*/  UIADD3 UR20, -UR13, URZ, URZ ;  /* 0x0000003f0d147290 */ /* 0x000fe4000fffe13f */
[----:B------:R-:W-:Y:S02]  /*58d0*/  UIMAD UR21, UR12, UR11, UR6 ;  /* 0x0000000b0c1572a4 */ /* 0x000fe4000f8e0206 */
[----:B------:R-:W-:Y:S02]  /*58e0*/  UIADD3 UR15, UR9, -0x1, URZ ;  /* 0xffffffff090f7890 */ /* 0x000fe4000fffe03f */
[----:B------:R-:W-:Y:S01]  /*58f0*/  USHF.R.U32.HI UR13, URZ, UR10, UR7 ;  /* 0x0000000a3f0d7299 */ /* 0x000fe20008011607 */
[----:B------:R-:W-:Y:S01]  /*5900*/  UMOV UR12, UR16 ;  /* 0x00000010000c7c82 */ /* 0x000fe20008000000 */
[----:B------:R-:W-:Y:S10]  /*5910*/  @!P0 BRA `(.L_x_168) ;  /* 0x0000000000288947 */ /* 0x000ff40003800000 */
        /* <DEDUP_REMOVED lines=10> */
.L_x_168:
[----:B------:R-:W-:Y:S01]  /*59c0*/  UISETP.NE.AND UP0, UPT, UR48, URZ, UPT ;  /* 0x0000003f3000728c */ /* 0x000fe2000bf05270 */
[----:B------:R-:W-:Y:S01]  /*59d0*/  IMAD.MOV.U32 R0, RZ, RZ, 0x1 ;  /* 0x00000001ff007424 */ /* 0x000fe200078e00ff */
[----:B------:R-:W-:Y:S01]  /*59e0*/  USHF.R.U64 UR4, UR12, UR22, UR13 ;  /* 0x000000160c047299 */ /* 0x000fe2000800120d */
[----:B------:R-:W-:Y:S01]  /*59f0*/  IMAD.U32 R2, RZ, RZ, UR8 ;  /* 0x00000008ff027e24 */ /* 0x000fe2000f8e00ff */
[----:B------:R-:W-:Y:S02]  /*5a00*/  ULOP3.LUT UR17, UR17, UR42, URZ, 0xc0, !UPT ;  /* 0x0000002a11117292 */ /* 0x000fe4000f8ec03f */
[----:B------:R-:W-:Y:S02]  /*5a10*/  UIADD3 UR5, -UR4, URZ, URZ ;  /* 0x0000003f04057290 */ /* 0x000fe4000fffe13f */
[----:B------:R-:W-:Y:S02]  /*5a20*/  ULOP3.LUT UR15, UR14, UR15, URZ, 0xc0, !UPT ;  /* 0x0000000f0e0f7292 */ /* 0x000fe4000f8ec03f */
[----:B------:R-:W-:-:S02]  /*5a30*/  UIMAD UR4, UR39, UR4, UR17 ;  /* 0x00000004270472a4 */ /* 0x000fc4000f8e0211 */
[----:B------:R-:W-:Y:S02]  /*5a40*/  @UP0 UIMAD UR21, UR24, UR20, UR19 ;  /* 0x00000014181502a4 */ /* 0x000fe4000f8e0213 */
[----:B------:R-:W-:-:S03]  /*5a50*/  UIMAD UR16, UR5, UR23, UR16 ;  /* 0x00000017051072a4 */ /* 0x000fc6000f8e0210 */
[----:B------:R-:W-:Y:S01]  /*5a60*/  ULDC UR5, c[0x0][0x610] ;  /* 0x0001840000057ab9 */ /* 0x000fe20000000800 */
[----:B------:R-:W-:Y:S02]  /*5a70*/  UIMAD UR16, UR16, UR9, UR15 ;  /* 0x00000009101072a4 */ /* 0x000fe4000f8e020f */
[----:B------:R-:W-:-:S04]  /*5a80*/  UIMAD UR4, UR4, UR5, UR21 ;  /* 0x00000005040472a4 */ /* 0x000fc8000f8e0215 */
[----:B------:R-:W-:Y:S02]  /*5a90*/  USEL UR5, UR16, UR4, !UP0 ;  /* 0x0000000410057287 */ /* 0x000fe4000c000000 */
[----:B------:R-:W-:-:S04]  /*5aa0*/  USEL UR4, UR4, UR16, !UP0 ;  /* 0x0000001004047287 */ /* 0x000fc8000c000000 */
[----:B------:R-:W-:Y:S02]  /*5ab0*/  IMAD.U32 R18, RZ, RZ, UR5 ;  /* 0x00000005ff127e24 */ /* 0x000fe4000f8e00ff */
[----:B------:R-:W-:-:S07]  /*5ac0*/  IMAD.U32 R19, RZ, RZ, UR4 ;  /* 0x00000004ff137e24 */ /* 0x000fce000f8e00ff */
.L_x_166:
[----:B------:R-:W-:Y:S02]  /*5ad0*/  LOP3.LUT P0, RZ, R0, 0xff, RZ, 0xc0, !PT ;  /* 0x000000ff00ff7812 */ /* 0x000fe4000780c0ff */
[----:B------:R-:W-:-:S11]  /*5ae0*/  LOP3.LUT R99, R99, 0x1, RZ, 0x3c, !PT ;  /* 0x0000000163637812 */ /* 0x000fd600078e3cff */
[----:B------:R-:W-:Y:S05]  /*5af0*/  @P0 BRA `(.L_x_169) ;  /* 0xffffffbc00600947 */ /* 0x000fea000383ffff */
[----:B------:R-:W-:Y:S05]  /*5b00*/  EXIT ;  /* 0x000000000000794d */ /* 0x000fea0003800000 */
.L_x_16:
[----:B------:R-:W-:-:S08]  /*5b10*/  ISETP.NE.AND P0, PT, RZ, UR6, PT ;  /* 0x00000006ff007c0c */ /* 0x000fd0000bf05270 */
[----:B------:R-:W0:-:S00]  /*5b20*/  USETMAXREG.DEALLOC.CTAPOOL 0x28 ;  /* 0x00000028000079c8 */ /* 0x000e0000080e0500 */
[----:B------:R-:W-:Y:S05]  /*5b30*/  @P0 EXIT ;  /* 0x000000000000094d */ /* 0x000fea0003800000 */
[----:B0-----:R-:W-:Y:S01]  /*5b40*/  LOP3.LUT P0, RZ, R4, 0xff, RZ, 0xc0, !PT ;  /* 0x000000ff04ff7812 */ /* 0x001fe2000780c0ff */
[----:B------:R-:W-:Y:S02]  /*5b50*/  IMAD.MOV.U32 R9, RZ, RZ, 0x1 ;  /* 0x00000001ff097424 */ /* 0x000fe400078e00ff */
[----:B------:R-:W-:-:S10]  /*5b60*/  IMAD.MOV.U32 R8, RZ, RZ, RZ ;  /* 0x000000ffff087224 */ /* 0x000fd400078e00ff */
[----:B------:R-:W-:Y:S05]  /*5b70*/  @!P0 BRA `(.L_x_170) ;  /* 0x0000000c00748947 */ /* 0x000fea0003800000 */
[----:B------:R-:W0:Y:S01]  /*5b80*/  S2UR UR8, SR_CgaCtaId ;  /* 0x00000000000879c3 */ /* 0x000e220000008800 */
[----:B------:R-:W-:Y:S01]  /*5b90*/  UMOV UR10, 0x1 ;  /* 0x00000001000a7882 */ /* 0x000fe20000000000 */
[----:B------:R-:W-:Y:S01]  /*5ba0*/  LOP3.LUT P0, RZ, R0, 0x1f, RZ, 0xc0, !PT ;  /* 0x0000001f00ff7812 */ /* 0x000fe2000780c0ff */
[----:B------:R-:W-:Y:S01]  /*5bb0*/  ULDC UR5, c[0x0][0x658] ;  /* 0x0001960000057ab9 */ /* 0x000fe20000000800 */
[----:B------:R-:W-:Y:S01]  /*5bc0*/  UMOV UR9, 0xffffffff ;  /* 0xffffffff00097882 */ /* 0x000fe20000000000 */
[----:B------:R-:W-:Y:S01]  /*5bd0*/  BSSY B0, `(.L_x_170) ;  /* 0x00000d7000007945 */ /* 0x000fe20003800000 */
[----:B------:R-:W-:Y:S01]  /*5be0*/  USHF.L.U32 UR9, UR9, UR5, URZ ;  /* 0x0000000509097299 */ /* 0x000fe2000800063f */
[C---:B------:R-:W-:Y:S01]  /*5bf0*/  ISETP.NE.AND P3, PT, R3.reuse, RZ, PT ;  /* 0x000000ff0300720c */ /* 0x040fe20003f65270 */
[----:B------:R-:W-:Y:S01]  /*5c00*/  IMAD.MOV.U32 R0, RZ, RZ, 0x1 ;  /* 0x00000001ff007424 */ /* 0x000fe200078e00ff */
[----:B------:R-:W-:Y:S01]  /*5c10*/  ISETP.NE.OR P0, PT, R3, RZ, !P0 ;  /* 0x000000ff0300720c */ /* 0x000fe20004705670 */
[----:B------:R-:W-:Y:S01]  /*5c20*/  IMAD.MOV.U32 R9, RZ, RZ, 0x1 ;  /* 0x00000001ff097424 */ /* 0x000fe200078e00ff */
[----:B------:R-:W-:Y:S01]  /*5c30*/  ULDC UR4, c[0x0][0x600] ;  /* 0x0001800000047ab9 */ /* 0x000fe20000000800 */
[----:B------:R-:W-:Y:S01]  /*5c40*/  IMAD.MOV.U32 R8, RZ, RZ, RZ ;  /* 0x000000ffff087224 */ /* 0x000fe200078e00ff */
[----:B------:R-:W-:Y:S01]  /*5c50*/  UMOV UR19, 0x5 ;  /* 0x0000000500137882 */ /* 0x000fe20000000000 */
[----:B------:R-:W-:-:S02]  /*5c60*/  UIADD3 UR24, UR49, 0x1, URZ ;  /* 0x0000000131187890 */ /* 0x000fc4000fffe03f */
[----:B------:R-:W-:Y:S02]  /*5c70*/  ULOP3.LUT UR25, UR46, 0x2, URZ, 0xfc, !UPT ;  /* 0x000000022e197892 */ /* 0x000fe4000f8efc3f */
[----:B------:R-:W-:Y:S02]  /*5c80*/  UIADD3 UR4, UR4, -0x1, URZ ;  /* 0xffffffff04047890 */ /* 0x000fe4000fffe03f */
[----:B------:R-:W-:Y:S02]  /*5c90*/  USHF.L.U32 UR5, UR10, UR5, URZ ;  /* 0x000000050a057299 */ /* 0x000fe4000800063f */
[----:B------:R-:W-:Y:S02]  /*5ca0*/  ULOP3.LUT UR16, URZ, UR9, URZ, 0x33, !UPT ;  /* 0x000000093f107292 */ /* 0x000fe4000f8e333f */
[----:B0-----:R-:W-:Y:S02]  /*5cb0*/  ULOP3.LUT UR6, UR8, 0x1, URZ, 0xc0, !UPT ;  /* 0x0000000108067892 */ /* 0x001fe4000f8ec03f */
[----:B------:R-:W-:-:S02]  /*5cc0*/  USHF.R.U32.HI UR26, URZ, 0x1, UR8 ;  /* 0x000000013f1a7899 */ /* 0x000fc40008011608 */
[----:B------:R-:W-:Y:S02]  /*5cd0*/  USHF.L.U32 UR13, UR8, 0x6, URZ ;  /* 0x00000006080d7899 */ /* 0x000fe4000800063f */
[----:B------:R-:W-:Y:S02]  /*5ce0*/  USHF.L.U32 UR7, UR8, 0xb, URZ ;  /* 0x0000000b08077899 */ /* 0x000fe4000800063f */
[----:B------:R-:W-:Y:S02]  /*5cf0*/  ULOP3.LUT UR8, UR8, 0xfffffffe, URZ, 0xc0, !UPT ;  /* 0xfffffffe08087892 */ /* 0x000fe4000f8ec03f */
[----:B------:R-:W-:Y:S02]  /*5d00*/  UISETP.GT.U32.AND UP0, UPT, UR6, 0xffff, UPT ;  /* 0x0000ffff0600788c */ /* 0x000fe4000bf04070 */
[----:B------:R-:W-:Y:S02]  /*5d10*/  USHF.L.U32 UR18, UR10, UR8, URZ ;  /* 0x000000080a127299 */ /* 0x000fe4000800063f */
[----:B------:R-:W-:-:S02]  /*5d20*/  ULOP3.LUT UR8, UR8, 0x1, URZ, 0xfc, !UPT ;  /* 0x0000000108087892 */ /* 0x000fc4000f8efc3f */
[----:B------:R-:W-:Y:S02]  /*5d30*/  USEL UR6, UR6, 0xffff, !UP0 ;  /* 0x0000ffff06067887 */ /* 0x000fe4000c000000 */
[----:B------:R-:W-:Y:S02]  /*5d40*/  ULOP3.LUT UR7, UR7, 0x800, URZ, 0xc0, !UPT ;  /* 0x0000080007077892 */ /* 0x000fe4000f8ec03f */
[----:B------:R-:W-:Y:S02]  /*5d50*/  USHF.L.U32 UR8, UR10, UR8, URZ ;  /* 0x000000080a087299 */ /* 0x000fe4000800063f */
[----:B------:R-:W-:Y:S02]  /*5d60*/  ULOP3.LUT UR6, UR6, 0xffff, URZ, 0xc0, !UPT ;  /* 0x0000ffff06067892 */ /* 0x000fe4000f8ec03f */
[----:B------:R-:W-:Y:S02]  /*5d70*/  ULEA UR27, UR26, 0x180, 0xa ;  /* 0x000001801a1b7891 */ /* 0x000fe4000f8e503f */
[----:B------:R-:W-:-:S02]  /*5d80*/  ULOP3.LUT UR13, UR13, 0x40, URZ, 0xc0, !UPT ;  /* 0x000000400d0d7892 */ /* 0x000fc4000f8ec03f */
[----:B------:R-:W-:Y:S02]  /*5d90*/  ULOP3.LUT UR17, UR7, 0x2180, URZ, 0xfc, !UPT ;  /* 0x0000218007117892 */ /* 0x000fe4000f8efc3f */
[----:B------:R-:W-:Y:S02]  /*5da0*/  ULOP3.LUT UR18, UR18, UR8, URZ, 0xfc, !UPT ;  /* 0x0000000812127292 */ /* 0x000fe4000f8efc3f */
[----:B------:R-:W-:Y:S01]  /*5db0*/  USHF.L.U32 UR19, UR19, UR6, URZ ;  /* 0x0000000613137299 */ /* 0x000fe2000800063f */
[----:B------:R-:W-:-:S11]  /*5dc0*/  ULDC.64 UR22, c[0x0][0x198] ;  /* 0x0000660000167ab9 */ /* 0x000fd60000000a00 */
.L_x_182:
[----:B------:R-:W-:-:S03]  /*5dd0*/  UMOV UR6, 0xffffffff ;  /* 0xffffffff00067882 */ /* 0x000fc60000000000 */
[----:B-1----:R-:W-:Y:S05]  /*5de0*/  BRA.DIV UR6, `(.L_x_171) ;  /* 0x0000000e06f07947 */ /* 0x002fea000b800000 */
[----:B------:R-:W-:-:S13]  /*5df0*/  ELECT P6, URZ, PT ;  /* 0x00000000003f782f */ /* 0x000fda00038c0000 */
.L_x_195:
[----:B------:R-:W0:Y:S01]  /*5e00*/  LDC R3, c[0x0][0x28c] ;  /* 0x0000a300ff037b82 */ /* 0x000e220000000800 */
[----:B------:R-:W-:Y:S01]  /*5e10*/  BSSY B1, `(.L_x_172) ;  /* 0x000003b000017945 */ /* 0x000fe20003800000 */
[----:B0-----:R-:W-:-:S13]  /*5e20*/  ISETP.LT.OR P6, PT, R3, 0x1, !P6 ;  /* 0x000000010300780c */ /* 0x001fda00077c1670 */
[----:B------:R-:W-:Y:S05]  /*5e30*/  @P6 BRA `(.L_x_173) ;  /* 0x0000000000e06947 */ /* 0x000fea0003800000 */
[----:B------:R-:W-:Y:S01]  /*5e40*/  LEA R19, R19, UR26, 0x1 ;  /* 0x0000001a13137c11 */ /* 0x000fe2000f8e08ff */
[----:B------:R-:W-:Y:S01]  /*5e50*/  IMAD.MOV.U32 R11, RZ, RZ, RZ ;  /* 0x000000ffff0b7224 */ /* 0x000fe200078e00ff */
[----:B------:R-:W-:Y:S01]  /*5e60*/  LEA R18, R18, UR13, 0x7 ;  /* 0x0000000d12127c11 */ /* 0x000fe2000f8e38ff */
[----:B------:R-:W-:Y:S02]  /*5e70*/  IMAD.U32 R12, RZ, RZ, UR24 ;  /* 0x00000018ff0c7e24 */ /* 0x000fe4000f8e00ff */
[----:B------:R-:W-:Y:S02]  /*5e80*/  IMAD.MOV.U32 R3, RZ, RZ, R9 ;  /* 0x000000ffff037224 */ /* 0x000fe400078e0009 */
[----:B------:R-:W-:Y:S02]  /*5e90*/  IMAD.MOV.U32 R4, RZ, RZ, R8 ;  /* 0x000000ffff047224 */ /* 0x000fe400078e0008 */
[----:B------:R-:W-:-:S07]  /*5ea0*/  IMAD.SHL.U32 R19, R19, 0x20, RZ ;  /* 0x0000002013137824 */ /* 0x000fce00078e00ff */
.L_x_177:
[----:B------:R-:W0:Y:S01]  /*5eb0*/  S2R R6, SR_CgaCtaId ;  /* 0x0000000000067919 */ /* 0x000e220000008800 */
[----:B-1----:R-:W-:-:S04]  /*5ec0*/  MOV R5, 0x400 ;  /* 0x0000040000057802 */ /* 0x002fc80000000f00 */
[----:B0-----:R-:W-:Y:S02]  /*5ed0*/  LEA R7, R6, R5, 0x18 ;  /* 0x0000000506077211 */ /* 0x001fe400078ec0ff */
[----:B------:R-:W-:Y:S01]  /*5ee0*/  SHF.L.U32 R5, R3, 0x1f, RZ ;  /* 0x0000001f03057819 */ /* 0x000fe200000006ff */
[----:B------:R-:W0:Y:S02]  /*5ef0*/  @!P3 LDC R6, c[0x0][0x500] ;  /* 0x00014000ff06bb82 */ /* 0x000e240000000800 */
[----:B------:R-:W-:-:S04]  /*5f00*/  IMAD R10, R4, 0x8, R7 ;  /* 0x00000008040a7824 */ /* 0x000fc800078e0207 */
[----:B------:R-:W1:Y:S02]  /*5f10*/  SYNCS.PHASECHK.TRANS64.TRYWAIT P1, [R10+URZ+0x20], R5 ;  /* 0x000020050a0075a7 */ /* 0x000e64000802017f */
[----:B-1----:R-:W-:Y:S05]  /*5f20*/  @!P1 BRA `(.L_x_174) ;  /* 0x0000000c00c09947 */ /* 0x002fea0003800000 */
.L_x_196:
[----:B------:R-:W-:Y:S01]  /*5f30*/  UPRMT UR6, UR25, 0x9910, URZ ;  /* 0x0000991019067896 */ /* 0x000fe2000800003f */
[----:B0-----:R0:W-:Y:S03]  /*5f40*/  @!P3 SYNCS.ARRIVE.TRANS64 RZ, [R10+URZ], R6 ;  /* 0x000000060affb9a7 */ /* 0x0011e6000800003f */
[----:B------:R-:W-:-:S06]  /*5f50*/  UISETP.NE.AND UP0, UPT, UR6, 0x2, UPT ;  /* 0x000000020600788c */ /* 0x000fcc000bf05270 */
[----:B------:R-:W-:-:S13]  /*5f60*/  PLOP3.LUT P1, PT, PT, PT, UP0, 0x80, 0x0 ;  /* 0x000000000000781c */ /* 0x000fda0003f2f008 */
[----:B0-----:R-:W-:Y:S05]  /*5f70*/  @P1 BRA `(.L_x_175) ;  /* 0x0000000000041947 */ /* 0x001fea0003800000 */
[----:B------:R-:W-:Y:S01]  /*5f80*/  BPT.TRAP 0x1 ;  /* 0x000000040000795c */ /* 0x000fe20000300000 */
.L_x_175:
[----:B------:R-:W-:Y:S05]  /*5f90*/  @P0 BRA `(.L_x_176) ;  /* 0x0000000000040947 */ /* 0x000fea0003800000 */
[----:B------:R-:W-:Y:S01]  /*5fa0*/  BPT.TRAP 0x1 ;  /* 0x000000040000795c */ /* 0x000fe20000300000 */
.L_x_176:
[----:B------:R-:W-:Y:S01]  /*5fb0*/  R2UR UR11, R4 ;  /* 0x00000000040b72ca */ /* 0x000fe200000e0000 */
[----:B------:R-:W-:Y:S01]  /*5fc0*/  VIADD R12, R12, 0xffffffff ;  /* 0xffffffff0c0c7836 */ /* 0x000fe20000000000 */
[----:B------:R-:W-:Y:S01]  /*5fd0*/  R2UR UR21, R7 ;  /* 0x00000000071572ca */ /* 0x000fe200000e0000 */
[----:B------:R-:W-:Y:S01]  /*5fe0*/  UIADD3 UR6, UP0, UR22, 0xf0, URZ ;  /* 0x000000f016067890 */ /* 0x000fe2000ff1e03f */
[----:B------:R-:W-:Y:S01]  /*5ff0*/  R2UR UR30, R19 ;  /* 0x00000000131e72ca */ /* 0x000fe200000e0000 */
[----:B------:R-:W-:Y:S01]  /*6000*/  UIADD3 UR28, UP1, UR22, 0x1f0, URZ ;  /* 0x000001f0161c7890 */ /* 0x000fe2000ff3e03f */
[----:B------:R-:W-:Y:S01]  /*6010*/  R2UR UR9, R10 ;  /* 0x000000000a0972ca */ /* 0x000fe200000e0000 */
[----:B------:R-:W-:Y:S01]  /*6020*/  UPRMT UR20, URZ, 0x5410, UR19 ;  /* 0x000054103f147896 */ /* 0x000fe20008000013 */
[C---:B------:R-:W-:Y:S01]  /*6030*/  R2UR UR10, R11.reuse ;  /* 0x000000000b0a72ca */ /* 0x040fe200000e0000 */
[----:B------:R-:W-:Y:S01]  /*6040*/  VIADD R4, R4, 0x1 ;  /* 0x0000000104047836 */ /* 0x000fe20000000000 */
[----:B------:R-:W-:Y:S01]  /*6050*/  R2UR UR12, R2 ;  /* 0x00000000020c72ca */ /* 0x000fe200000e0000 */
[----:B------:R-:W-:Y:S01]  /*6060*/  UPRMT UR32, URZ, 0x5410, UR18 ;  /* 0x000054103f207896 */ /* 0x000fe20008000012 */
[----:B------:R-:W-:Y:S01]  /*6070*/  R2UR UR31, R18 ;  /* 0x00000000121f72ca */ /* 0x000fe200000e0000 */
[----:B------:R-:W-:Y:S01]  /*6080*/  ULEA UR7, UR11, UR27, 0xb ;  /* 0x0000001b0b077291 */ /* 0x000fe2000f8e583f */
[----:B------:R-:W-:Y:S01]  /*6090*/  ISETP.GT.AND P2, PT, R12, 0x1, PT ;  /* 0x000000010c00780c */ /* 0x000fe20003f44270 */
[----:B------:R-:W-:Y:S01]  /*60a0*/  ULEA UR11, UR11, UR17, 0xc ;  /* 0x000000110b0b7291 */ /* 0x000fe2000f8e603f */
[C---:B------:R-:W-:Y:S01]  /*60b0*/  ISETP.NE.AND P1, PT, R4.reuse, 0x4, PT ;  /* 0x000000040400780c */ /* 0x040fe20003f25270 */
[----:B------:R-:W-:Y:S01]  /*60c0*/  UIADD3 UR8, UR21, UR7, URZ ;  /* 0x0000000715087290 */ /* 0x000fe2000fffe03f */
[----:B------:R-:W-:Y:S01]  /*60d0*/  VIADD R11, R11, 0x20 ;  /* 0x000000200b0b7836 */ /* 0x000fe20000000000 */
[----:B------:R-:W-:Y:S01]  /*60e0*/  UIADD3.X UR7, URZ, UR23, URZ, UP0, !UPT ;  /* 0x000000173f077290 */ /* 0x000fe200087fe43f */
[----:B------:R-:W-:Y:S01]  /*60f0*/  SEL R6, RZ, 0x1, P1 ;  /* 0x00000001ff067807 */ /* 0x000fe20000800000 */
[----:B------:R-:W-:Y:S01]  /*6100*/  UIADD3 UR21, UR21, UR11, URZ ;  /* 0x0000000b15157290 */ /* 0x000fe2000fffe03f */
[----:B------:R-:W-:Y:S01]  /*6110*/  SEL R4, R4, RZ, P1 ;  /* 0x000000ff04047207 */ /* 0x000fe20000800000 */
[----:B------:R-:W-:Y:S01]  /*6120*/  UIADD3.X UR29, URZ, UR23, URZ, UP1, !UPT ;  /* 0x000000173f1d7290 */ /* 0x000fe20008ffe43f */
[----:B------:R-:W-:Y:S01]  /*6130*/  LOP3.LUT R3, R3, R6, RZ, 0x3c, !PT ;  /* 0x0000000603037212 */ /* 0x000fe200078e3cff */
[----:B------:R-:W-:Y:S01]  /*6140*/  UMOV UR14, 0x0 ;  /* 0x00000000000e7882 */ /* 0x000fe20000000000 */
[----:B------:R-:W-:Y:S01]  /*6150*/  UMOV UR15, 0x10000000 ;  /* 0x10000000000f7882 */ /* 0x000fe20000000000 */
[----:B------:R-:W-:-:S02]  /*6160*/  UMOV UR11, UR30 ;  /* 0x0000001e000b7c82 */ /* 0x000fc40008000000 */
[----:B------:R0:W-:Y:S02]  /*6170*/  UTMALDG.3D.MULTICAST [UR8], [UR6], UR20, desc[UR14] ;  /* 0x00000e08060073b4 */ /* 0x0001e40008011814 */
[----:B0-----:R-:W-:Y:S01]  /*6180*/  UMOV UR8, UR21 ;  /* 0x0000001500087c82 */ /* 0x001fe20008000000 */
[----:B------:R-:W-:Y:S02]  /*6190*/  UMOV UR11, UR31 ;  /* 0x0000001f000b7c82 */ /* 0x000fe40008000000 */
[----:B------:R0:W-:Y:S02]  /*61a0*/  UTMALDG.3D.MULTICAST [UR8], [UR28], UR32, desc[UR14] ;  /* 0x00000e081c0073b4 */ /* 0x0001e40008011820 */
[----:B0-----:R-:W-:Y:S05]  /*61b0*/  @P2 BRA `(.L_x_177) ;  /* 0xfffffffc003c2947 */ /* 0x001fea000383ffff */
.L_x_173:
[----:B------:R-:W-:Y:S05]  /*61c0*/  BSYNC B1 ;  /* 0x0000000000017941 */ /* 0x000fea0003800000 */
.L_x_172:
[----:B------:R-:W-:Y:S01]  /*61d0*/  LOP3.LUT P4, RZ, R0, 0xff, RZ, 0xc0, !PT ;  /* 0x000000ff00ff7812 */ /* 0x000fe2000788c0ff */
[----:B------:R-:W-:Y:S01]  /*61e0*/  VIADD R8, R8, UR49 ;  /* 0x0000003108087c36 */ /* 0x000fe20008000000 */
[----:B------:R-:W-:Y:S01]  /*61f0*/  ULDC.64 UR6, c[0x0][0x650] ;  /* 0x0001940000067ab9 */ /* 0x000fe20000000a00 */
[----:B------:R-:W-:Y:S01]  /*6200*/  BSSY B1, `(.L_x_178) ;  /* 0x0000071000017945 */ /* 0x000fe20003800000 */
[----:B------:R-:W-:Y:S02]  /*6210*/  IMAD.MOV.U32 R19, RZ, RZ, -0x1 ;  /* 0xffffffffff137424 */ /* 0x000fe400078e00ff */
[----:B------:R-:W-:Y:S01]  /*6220*/  SHF.R.U32.HI R0, RZ, 0x2, R8 ;  /* 0x00000002ff007819 */ /* 0x000fe20000011608 */
[----:B------:R-:W-:Y:S01]  /*6230*/  IMAD.MOV.U32 R18, RZ, RZ, -0x1 ;  /* 0xffffffffff127424 */ /* 0x000fe200078e00ff */
[----:B------:R-:W-:Y:S02]  /*6240*/  ISETP.GT.U32.AND P1, PT, R8, 0x3, PT ;  /* 0x000000030800780c */ /* 0x000fe40003f24070 */
[----:B------:R-:W-:-:S02]  /*6250*/  LOP3.LUT R0, R0, 0x1, RZ, 0xc0, !PT ;  /* 0x0000000100007812 */ /* 0x000fc400078ec0ff */
[----:B------:R-:W-:Y:S01]  /*6260*/  LOP3.LUT R8, R8, 0x3, RZ, 0xc0, !PT ;  /* 0x0000000308087812 */ /* 0x000fe200078ec0ff */
[----:B------:R-:W0:Y:S01]  /*6270*/  @P4 S2R R3, SR_CgaCtaId ;  /* 0x0000000000034919 */ /* 0x000e220000008800 */
[----:B------:R-:W-:Y:S02]  /*6280*/  @P4 MOV R2, 0x400 ;  /* 0x0000040000024802 */ /* 0x000fe40000000f00 */
[----:B------:R-:W-:Y:S02]  /*6290*/  ISETP.NE.U32.AND P2, PT, R0, 0x1, PT ;  /* 0x000000010000780c */ /* 0x000fe40003f45070 */
[----:B0-----:R-:W-:Y:S01]  /*62a0*/  @P4 LEA R2, R3, R2, 0x18 ;  /* 0x0000000203024211 */ /* 0x001fe200078ec0ff */
[----:B------:R-:W-:-:S03]  /*62b0*/  IMAD.U32 R3, RZ, RZ, UR49 ;  /* 0x00000031ff037e24 */ /* 0x000fc6000f8e00ff */
[----:B------:R0:W-:Y:S01]  /*62c0*/  @P4 SYNCS.ARRIVE.TRANS64.A1T0 RZ, [R2+URZ+0x78], RZ ;  /* 0x000078ff02ff49a7 */ /* 0x0001e2000810003f */
[----:B------:R-:W-:Y:S02]  /*62d0*/  IADD3 R16, P4, R16, UR36, RZ ;  /* 0x0000002410107c10 */ /* 0x000fe4000ff9e0ff */
[----:B------:R-:W-:Y:S02]  /*62e0*/  ISETP.LT.U32.AND P1, PT, R3, 0x4, P1 ;  /* 0x000000040300780c */ /* 0x000fe40000f21070 */
[----:B------:R-:W-:Y:S02]  /*62f0*/  IADD3.X R17, R17, UR47, RZ, P4, !PT ;  /* 0x0000002f11117c10 */ /* 0x000fe4000a7fe4ff */
[----:B------:R-:W-:Y:S02]  /*6300*/  ISETP.GE.U32.AND P4, PT, R16, UR6, PT ;  /* 0x0000000610007c0c */ /* 0x000fe4000bf86070 */
[----:B------:R-:W-:Y:S02]  /*6310*/  SEL R0, RZ, 0x1, !P1 ;  /* 0x00000001ff007807 */ /* 0x000fe40004800000 */
[----:B------:R-:W-:-:S02]  /*6320*/  ISETP.GE.U32.AND.EX P1, PT, R17, UR7, PT, P4 ;  /* 0x0000000711007c0c */ /* 0x000fc4000bf26140 */
[----:B------:R-:W-:Y:S02]  /*6330*/  ISETP.GT.U32.AND P2, PT, R3, 0x3, !P2 ;  /* 0x000000030300780c */ /* 0x000fe40005744070 */
[----:B------:R-:W-:Y:S02]  /*6340*/  PRMT R3, RZ, 0x7610, R3 ;  /* 0x00007610ff037816 */ /* 0x000fe40000000003 */
[----:B0-----:R-:W-:-:S04]  /*6350*/  SEL R2, RZ, 0x1, !P2 ;  /* 0x00000001ff027807 */ /* 0x001fc80005000000 */
[--C-:B------:R-:W-:Y:S01]  /*6360*/  LOP3.LUT R9, R2, R9, R0.reuse, 0x96, !PT ;  /* 0x0000000902097212 */ /* 0x100fe200078e9600 */
[----:B------:R-:W-:Y:S01]  /*6370*/  IMAD.MOV.U32 R2, RZ, RZ, -0x1 ;  /* 0xffffffffff027424 */ /* 0x000fe200078e00ff */
[----:B------:R-:W-:Y:S01]  /*6380*/  PRMT R0, RZ, 0x7610, R0 ;  /* 0x00007610ff007816 */ /* 0x000fe20000000000 */
[----:B------:R-:W-:Y:S06]  /*6390*/  @P1 BRA `(.L_x_179) ;  /* 0x00000004005c1947 */ /* 0x000fec0003800000 */
[----:B------:R-:W0:Y:S01]  /*63a0*/  S2UR UR6, SR_CTAID.X ;  /* 0x00000000000679c3 */ /* 0x000e220000002500 */
[----:B------:R-:W-:Y:S01]  /*63b0*/  ULDC.64 UR8, c[0x0][0x628] ;  /* 0x00018a0000087ab9 */ /* 0x000fe20000000a00 */
[----:B------:R-:W-:Y:S01]  /*63c0*/  ULDC UR7, c[0x0][0x150] ;  /* 0x0000540000077ab9 */ /* 0x000fe20000000800 */
[----:B------:R-:W-:Y:S01]  /*63d0*/  ISETP.NE.U32.AND P1, PT, RZ, UR8, PT ;  /* 0x00000008ff007c0c */ /* 0x000fe2000bf25070 */
[----:B------:R-:W-:Y:S01]  /*63e0*/  ULDC UR10, c[0x0][0x630] ;  /* 0x00018c00000a7ab9 */ /* 0x000fe20000000800 */
[----:B------:R-:W-:Y:S01]  /*63f0*/  ULDC UR12, c[0x0][0x154] ;  /* 0x00005500000c7ab9 */ /* 0x000fe20000000800 */
[----:B------:R-:W-:Y:S01]  /*6400*/  IMAD.MOV.U32 R2, RZ, RZ, R16 ;  /* 0x000000ffff027224 */ /* 0x000fe200078e0010 */
[----:B------:R-:W-:Y:S01]  /*6410*/  ISETP.NE.AND.EX P1, PT, RZ, UR9, PT, P1 ;  /* 0x00000009ff007c0c */ /* 0x000fe2000bf25310 */
[----:B------:R-:W2:Y:S01]  /*6420*/  S2UR UR11, SR_CTAID.Y ;  /* 0x00000000000b79c3 */ /* 0x000ea20000002600 */
[----:B0-----:R-:W-:-:S05]  /*6430*/  I2FP.F32.U32 R3, UR6 ;  /* 0x0000000600037c45 */ /* 0x001fca0008201000 */
[----:B------:R-:W-:Y:S01]  /*6440*/  FMUL R12, R3, UR7 ;  /* 0x00000007030c7c20 */ /* 0x000fe20008400000 */
[----:B------:R-:W-:-:S05]  /*6450*/  IMAD.MOV.U32 R3, RZ, RZ, R17 ;  /* 0x000000ffff037224 */ /* 0x000fca00078e0011 */
[----:B------:R-:W-:Y:S05]  /*6460*/  @!P1 BRA `(.L_x_180) ;  /* 0x0000000000289947 */ /* 0x000fea0003800000 */
[----:B------:R-:W-:Y:S02]  /*6470*/  ULDC UR7, c[0x0][0x634] ;  /* 0x00018d0000077ab9 */ /* 0x000fe40000000800 */
[----:B------:R-:W-:-:S05]  /*6480*/  IADD3 R7, P1, R16, UR7, RZ ;  /* 0x0000000710077c10 */ /* 0x000fca000ff3e0ff */
[----:B------:R-:W-:-:S04]  /*6490*/  IMAD.X R11, RZ, RZ, R17, P1 ;  /* 0x000000ffff0b7224 */ /* 0x000fc800008e0611 */
[----:B-1----:R-:W-:-:S04]  /*64a0*/  IMAD.WIDE.U32 R4, R11, UR8, RZ ;  /* 0x000000080b047c25 */ /* 0x002fc8000f8e00ff */
[----:B------:R-:W-:-:S04]  /*64b0*/  IMAD.WIDE.U32 R4, P1, R7, UR9, R4 ;  /* 0x0000000907047c25 */ /* 0x000fc8000f820004 */
[----:B------:R-:W-:-:S04]  /*64c0*/  IMAD.WIDE.U32 R6, R7, UR8, RZ ;  /* 0x0000000807067c25 */ /* 0x000fc8000f8e00ff */
[----:B------:R-:W-:Y:S01]  /*64d0*/  IMAD.X R3, RZ, RZ, RZ, P1 ;  /* 0x000000ffff037224 */ /* 0x000fe200008e06ff */
[----:B------:R-:W-:Y:S01]  /*64e0*/  IADD3 RZ, P1, R7, R4, RZ ;  /* 0x0000000407ff7210 */ /* 0x000fe20007f3e0ff */
[----:B------:R-:W-:-:S04]  /*64f0*/  IMAD.MOV.U32 R2, RZ, RZ, R5 ;  /* 0x000000ffff027224 */ /* 0x000fc800078e0005 */
[----:B------:R-:W-:-:S08]  /*6500*/  IMAD.WIDE.U32.X R2, R11, UR9, R2, P1 ;  /* 0x000000090b027c25 */ /* 0x000fd000088e0402 */
.L_x_180:
[--C-:B-1----:R-:W-:Y:S01]  /*6510*/  SHF.R.U64 R10, R2, UR10, R3.reuse ;  /* 0x0000000a020a7c19 */ /* 0x102fe20008001203 */
[----:B------:R-:W0:Y:S01]  /*6520*/  F2I.U32.TRUNC.NTZ R12, R12 ;  /* 0x0000000c000c7305 */ /* 0x000e22000020f000 */
[----:B------:R-:W-:Y:S01]  /*6530*/  SHF.R.U32.HI R2, RZ, UR10, R3 ;  /* 0x0000000aff027c19 */ /* 0x000fe20008011603 */
[----:B------:R-:W-:Y:S01]  /*6540*/  ULDC.64 UR8, c[0x0][0x620] ;  /* 0x0001880000087ab9 */ /* 0x000fe20000000a00 */
[----:B------:R-:W-:Y:S01]  /*6550*/  IADD3 R5, P1, RZ, -R10, RZ ;  /* 0x8000000aff057210 */ /* 0x000fe20007f3e0ff */
[----:B------:R-:W-:Y:S01]  /*6560*/  ULDC.64 UR14, c[0x0][0x640] ;  /* 0x00019000000e7ab9 */ /* 0x000fe20000000a00 */
[----:B--2---:R-:W-:Y:S01]  /*6570*/  I2FP.F32.U32 R4, UR11 ;  /* 0x0000000b00047c45 */ /* 0x004fe20008201000 */
[----:B------:R-:W1:Y:S01]  /*6580*/  LDC R14, c[0x0][0x610] ;  /* 0x00018400ff0e7b82 */ /* 0x000e620000000800 */
[----:B------:R-:W-:Y:S01]  /*6590*/  ULDC UR10, c[0x0][0x658] ;  /* 0x00019600000a7ab9 */ /* 0x000fe20000000800 */
[----:B------:R-:W-:Y:S01]  /*65a0*/  IMAD.X R2, RZ, RZ, ~R2, P1 ;  /* 0x000000ffff027224 */ /* 0x000fe200008e0e02 */
[----:B------:R-:W-:Y:S01]  /*65b0*/  ISETP.NE.U32.AND P1, PT, RZ, UR14, PT ;  /* 0x0000000eff007c0c */ /* 0x000fe2000bf25070 */
[----:B------:R-:W-:Y:S01]  /*65c0*/  FMUL R6, R4, UR12 ;  /* 0x0000000c04067c20 */ /* 0x000fe20008400000 */
[----:B------:R-:W-:Y:S01]  /*65d0*/  ULDC UR12, c[0x0][0x648] ;  /* 0x00019200000c7ab9 */ /* 0x000fe20000000800 */
[----:B------:R-:W-:Y:S01]  /*65e0*/  IMAD R4, R2, UR8, RZ ;  /* 0x0000000802047c24 */ /* 0x000fe2000f8e02ff */
[----:B------:R-:W-:Y:S01]  /*65f0*/  ISETP.NE.AND.EX P1, PT, RZ, UR15, PT, P1 ;  /* 0x0000000fff007c0c */ /* 0x000fe2000bf25310 */
[C---:B------:R-:W-:Y:S01]  /*6600*/  IMAD.WIDE.U32 R2, R5.reuse, UR8, R16 ;  /* 0x0000000805027c25 */ /* 0x040fe2000f8e0010 */
[----:B0-----:R-:W-:Y:S01]  /*6610*/  R2UR UR7, R12 ;  /* 0x000000000c0772ca */ /* 0x001fe200000e0000 */
[----:B------:R-:W0:Y:S01]  /*6620*/  F2I.U32.TRUNC.NTZ R6, R6 ;  /* 0x0000000600067305 */ /* 0x000e22000020f000 */
[----:B------:R-:W-:Y:S01]  /*6630*/  ULDC UR8, c[0x0][0x618] ;  /* 0x0001860000087ab9 */ /* 0x000fe20000000800 */
[----:B------:R-:W-:-:S04]  /*6640*/  IMAD R5, R5, UR9, R4 ;  /* 0x0000000905057c24 */ /* 0x000fc8000f8e0204 */
[----:B------:R-:W-:-:S05]  /*6650*/  IMAD.IADD R3, R3, 0x1, R5 ;  /* 0x0000000103037824 */ /* 0x000fca00078e0205 */
[--C-:B------:R-:W-:Y:S02]  /*6660*/  SHF.R.U64 R12, R2, UR8, R3.reuse ;  /* 0x00000008020c7c19 */ /* 0x100fe40008001203 */
[----:B------:R-:W-:Y:S01]  /*6670*/  SHF.R.U32.HI R3, RZ, UR8, R3 ;  /* 0x00000008ff037c19 */ /* 0x000fe20008011603 */
[----:B------:R-:W-:Y:S01]  /*6680*/  ULDC UR8, c[0x0][0x608] ;  /* 0x0001820000087ab9 */ /* 0x000fe20000000800 */
[----:B0-----:R-:W-:Y:S02]  /*6690*/  R2UR UR9, R6 ;  /* 0x00000000060972ca */ /* 0x001fe400000e0000 */
[--C-:B------:R-:W-:Y:S02]  /*66a0*/  SHF.R.U64 R13, R12, UR8, R3.reuse ;  /* 0x000000080c0d7c19 */ /* 0x100fe40008001203 */
[----:B------:R-:W-:Y:S01]  /*66b0*/  SHF.R.U32.HI R2, RZ, UR8, R3 ;  /* 0x00000008ff027c19 */ /* 0x000fe20008011603 */
[----:B------:R-:W-:-:S03]  /*66c0*/  UIADD3 UR8, -UR7, URZ, URZ ;  /* 0x0000003f07087290 */ /* 0x000fc6000fffe13f */
[--C-:B------:R-:W-:Y:S01]  /*66d0*/  SHF.R.U64 R15, R13, UR10, R2.reuse ;  /* 0x0000000a0d0f7c19 */ /* 0x100fe20008001202 */
[----:B------:R-:W-:Y:S01]  /*66e0*/  ULDC UR7, c[0x0][0x144] ;  /* 0x0000510000077ab9 */ /* 0x000fe20000000800 */
[----:B------:R-:W-:-:S03]  /*66f0*/  SHF.R.U32.HI R3, RZ, UR10, R2 ;  /* 0x0000000aff037c19 */ /* 0x000fc60008011602 */
[----:B------:R-:W-:Y:S01]  /*6700*/  IMAD.MOV.U32 R2, RZ, RZ, R15 ;  /* 0x000000ffff027224 */ /* 0x000fe200078e000f */
[----:B------:R-:W-:Y:S06]  /*6710*/  @!P1 BRA `(.L_x_181) ;  /* 0x0000000000289947 */ /* 0x000fec0003800000 */
[----:B------:R-:W-:Y:S02]  /*6720*/  ULDC UR10, c[0x0][0x64c] ;  /* 0x00019300000a7ab9 */ /* 0x000fe40000000800 */
[----:B------:R-:W-:-:S05]  /*6730*/  IADD3 R7, P1, R15, UR10, RZ ;  /* 0x0000000a0f077c10 */ /* 0x000fca000ff3e0ff */
[----:B------:R-:W-:-:S04]  /*6740*/  IMAD.X R11, RZ, RZ, R3, P1 ;  /* 0x000000ffff0b7224 */ /* 0x000fc800008e0603 */
[----:B------:R-:W-:-:S04]  /*6750*/  IMAD.WIDE.U32 R4, R11, UR14, RZ ;  /* 0x0000000e0b047c25 */ /* 0x000fc8000f8e00ff */
[----:B------:R-:W-:-:S04]  /*6760*/  IMAD.WIDE.U32 R4, P1, R7, UR15, R4 ;  /* 0x0000000f07047c25 */ /* 0x000fc8000f820004 */
[----:B------:R-:W-:-:S04]  /*6770*/  IMAD.WIDE.U32 R6, R7, UR14, RZ ;  /* 0x0000000e07067c25 */ /* 0x000fc8000f8e00ff */
[----:B------:R-:W-:Y:S01]  /*6780*/  IMAD.X R3, RZ, RZ, RZ, P1 ;  /* 0x000000ffff037224 */ /* 0x000fe200008e06ff */
[----:B------:R-:W-:Y:S01]  /*6790*/  IADD3 RZ, P1, R7, R4, RZ ;  /* 0x0000000407ff7210 */ /* 0x000fe20007f3e0ff */
[----:B------:R-:W-:-:S04]  /*67a0*/  IMAD.MOV.U32 R2, RZ, RZ, R5 ;  /* 0x000000ffff027224 */ /* 0x000fc800078e0005 */
[----:B------:R-:W-:-:S08]  /*67b0*/  IMAD.WIDE.U32.X R2, R11, UR15, R2, P1 ;  /* 0x0000000f0b027c25 */ /* 0x000fd000088e0402 */
.L_x_181:
[----:B------:R-:W-:Y:S01]  /*67c0*/  UISETP.NE.AND UP0, UPT, UR48, URZ, UPT ;  /* 0x0000003f3000728c */ /* 0x000fe2000bf05270 */
[----:B------:R-:W-:Y:S01]  /*67d0*/  SHF.R.U64 R3, R2, UR12, R3 ;  /* 0x0000000c02037c19 */ /* 0x000fe20008001203 */
[----:B------:R-:W-:Y:S01]  /*67e0*/  UIADD3 UR9, -UR9, URZ, URZ ;  /* 0x0000003f09097290 */ /* 0x000fe2000fffe13f */
[----:B------:R-:W-:Y:S01]  /*67f0*/  LOP3.LUT R2, R13, UR16, RZ, 0xc0, !PT ;  /* 0x000000100d027c12 */ /* 0x000fe2000f8ec0ff */
[----:B------:R-:W-:Y:S02]  /*6800*/  UIMAD UR6, UR7, UR8, UR6 ;  /* 0x00000008070672a4 */ /* 0x000fe4000f8e0206 */
[----:B------:R-:W-:Y:S01]  /*6810*/  IMAD.MOV R4, RZ, RZ, -R3 ;  /* 0x000000ffff047224 */ /* 0x000fe200078e0a03 */
[----:B------:R-:W-:Y:S01]  /*6820*/  ULDC UR7, c[0x0][0x148] ;  /* 0x0000520000077ab9 */ /* 0x000fe20000000800 */
[----:B------:R-:W-:Y:S01]  /*6830*/  IMAD R19, R3, UR5, R2 ;  /* 0x0000000503137c24 */ /* 0x000fe2000f8e0202 */
[----:B------:R-:W-:Y:S02]  /*6840*/  LOP3.LUT R3, R12, UR4, RZ, 0xc0, !PT ;  /* 0x000000040c037c12 */ /* 0x000fe4000f8ec0ff */
[----:B------:R-:W-:Y:S01]  /*6850*/  @UP0 UIMAD UR6, UR7, UR9, UR11 ;  /* 0x00000009070602a4 */ /* 0x000fe2000f8e020b */
[----:B------:R-:W-:-:S02]  /*6860*/  PLOP3.LUT P1, PT, PT, PT, UP0, 0x80, 0x0 ;  /* 0x000000000000781c */ /* 0x000fc40003f2f008 */
[----:B------:R-:W-:Y:S02]  /*6870*/  ULDC UR7, c[0x0][0x638] ;  /* 0x00018e0000077ab9 */ /* 0x000fe40000000800 */
[----:B------:R-:W-:Y:S02]  /*6880*/  IMAD R2, R4, UR7, R15 ;  /* 0x0000000704027c24 */ /* 0x000fe4000f8e020f */
[----:B-1----:R-:W-:Y:S01]  /*6890*/  IMAD R19, R19, R14, UR6 ;  /* 0x0000000613137e24 */ /* 0x002fe2000f8e020e */
[----:B------:R-:W-:Y:S01]  /*68a0*/  ULDC UR6, c[0x0][0x600] ;  /* 0x0001800000067ab9 */ /* 0x000fe20000000800 */
[----:B------:R-:W-:Y:S02]  /*68b0*/  IMAD.MOV.U32 R4, RZ, RZ, 0x1 ;  /* 0x00000001ff047424 */ /* 0x000fe400078e00ff */
[----:B------:R-:W-:-:S03]  /*68c0*/  IMAD R2, R2, UR6, R3 ;  /* 0x0000000602027c24 */ /* 0x000fc6000f8e0203 */
[----:B------:R-:W-:Y:S02]  /*68d0*/  PRMT R3, R4, 0x7610, R3 ;  /* 0x0000761004037816 */ /* 0x000fe40000000003 */
[----:B------:R-:W-:Y:S02]  /*68e0*/  SEL R18, R2, R19, !P1 ;  /* 0x0000001302127207 */ /* 0x000fe40004800000 */
[----:B------:R-:W-:Y:S01]  /*68f0*/  SEL R19, R19, R2, !P1 ;  /* 0x0000000213137207 */ /* 0x000fe20004800000 */
[----:B------:R-:W-:-:S07]  /*6900*/  IMAD.MOV.U32 R2, RZ, RZ, R10 ;  /* 0x000000ffff027224 */ /* 0x000fce00078e000a */
.L_x_179:
[----:B------:R-:W-:Y:S05]  /*6910*/  BSYNC B1 ;  /* 0x0000000000017941 */ /* 0x000fea0003800000 */
.L_x_178:
[----:B------:R-:W-:-:S13]  /*6920*/  LOP3.LUT P1, RZ, R3, 0xff, RZ, 0xc0, !PT ;  /* 0x000000ff03ff7812 */ /* 0x000fda000782c0ff */
[----:B------:R-:W-:Y:S05]  /*6930*/  @P1 BRA `(.L_x_182) ;  /* 0xfffffff400241947 */ /* 0x000fea000383ffff */
[----:B------:R-:W-:Y:S05]  /*6940*/  BSYNC B0 ;  /* 0x0000000000007941 */ /* 0x000fea0003800000 */
.L_x_170:
[----:B------:R-:W-:-:S03]  /*6950*/  UMOV UR6, 0xffffffff ;  /* 0xffffffff00067882 */ /* 0x000fc60000000000 */
[----:B------:R-:W-:Y:S05]  /*6960*/  BRA.DIV UR6, `(.L_x_183) ;  /* 0x0000000606447947 */ /* 0x000fea000b800000 */
[----:B------:R-:W-:-:S13]  /*6970*/  ELECT P6, URZ, PT ;  /* 0x00000000003f782f */ /* 0x000fda00038c0000 */
.L_x_199:
[----:B------:R-:W-:Y:S04]  /*6980*/  BSSY B0, `(.L_x_184) ;  /* 0x000002c000007945 */ /* 0x000fe80003800000 */
[----:B------:R-:W-:Y:S05]  /*6990*/  @!P6 BRA `(.L_x_185) ;  /* 0x0000000000a8e947 */ /* 0x000fea0003800000 */
[----:B------:R-:W-:-:S04]  /*69a0*/  ULOP3.LUT UR6, UR46, 0x2, URZ, 0xfc, !UPT ;  /* 0x000000022e067892 */ /* 0x000fc8000f8efc3f */
[----:B------:R-:W-:-:S06]  /*69b0*/  UISETP.NE.AND UP0, UPT, UR6, 0x3, UPT ;  /* 0x000000030600788c */ /* 0x000fcc000bf05270 */
[----:B------:R-:W-:-:S13]  /*69c0*/  PLOP3.LUT P0, PT, PT, PT, UP0, 0x80, 0x0 ;  /* 0x000000000000781c */ /* 0x000fda0003f0f008 */
[----:B------:R-:W-:Y:S05]  /*69d0*/  @!P0 BRA `(.L_x_186) ;  /* 0x0000000000048947 */ /* 0x000fea0003800000 */
[----:B------:R-:W-:Y:S01]  /*69e0*/  BPT.TRAP 0x1 ;  /* 0x000000040000795c */ /* 0x000fe20000300000 */
.L_x_186:
[----:B------:R-:W0:Y:S01]  /*69f0*/  S2R R3, SR_CgaCtaId ;  /* 0x0000000000037919 */ /* 0x000e220000008800 */
[----:B------:R-:W-:Y:S02]  /*6a00*/  MOV R0, 0x400 ;  /* 0x0000040000007802 */ /* 0x000fe40000000f00 */
[----:B------:R-:W-:Y:S02]  /*6a10*/  SHF.L.U32 R2, R9, 0x1f, RZ ;  /* 0x0000001f09027819 */ /* 0x000fe400000006ff */
[----:B0-----:R-:W-:-:S05]  /*6a20*/  LEA R3, R3, R0, 0x18 ;  /* 0x0000000003037211 */ /* 0x001fca00078ec0ff */
[----:B------:R-:W-:-:S04]  /*6a30*/  VIADD R3, R3, 0x20 ;  /* 0x0000002003037836 */ /* 0x000fc80000000000 */
[C---:B-1----:R-:W-:Y:S02]  /*6a40*/  IMAD R5, R8.reuse, 0x8, R3 ;  /* 0x0000000808057824 */ /* 0x042fe400078e0203 */
[----:B------:R-:W-:Y:S02]  /*6a50*/  VIADD R8, R8, 0x1 ;  /* 0x0000000108087836 */ /* 0x000fe40000000000 */
[----:B------:R-:W0:Y:S03]  /*6a60*/  SYNCS.PHASECHK.TRANS64.TRYWAIT P0, [R5+URZ], R2 ;  /* 0x00000002050075a7 */ /* 0x000e26000800017f */
[----:B------:R-:W-:-:S04]  /*6a70*/  ISETP.NE.AND P1, PT, R8, 0x4, PT ;  /* 0x000000040800780c */ /* 0x000fc80003f25270 */
[----:B------:R-:W-:Y:S02]  /*6a80*/  SEL R0, RZ, 0x1, P1 ;  /* 0x00000001ff007807 */ /* 0x000fe40000800000 */
[----:B------:R-:W-:Y:S02]  /*6a90*/  SEL R8, R8, RZ, P1 ;  /* 0x000000ff08087207 */ /* 0x000fe40000800000 */
[----:B------:R-:W-:-:S03]  /*6aa0*/  LOP3.LUT R9, R9, R0, RZ, 0x3c, !PT ;  /* 0x0000000009097212 */ /* 0x000fc600078e3cff */
[----:B------:R-:W-:Y:S01]  /*6ab0*/  IMAD R7, R8, 0x8, R3 ;  /* 0x0000000808077824 */ /* 0x000fe200078e0203 */
[----:B------:R-:W-:Y:S01]  /*6ac0*/  SHF.L.U32 R4, R9, 0x1f, RZ ;  /* 0x0000001f09047819 */ /* 0x000fe200000006ff */
[----:B0-----:R-:W-:Y:S06]  /*6ad0*/  @!P0 BRA `(.L_x_187) ;  /* 0x0000000400088947 */ /* 0x001fec0003800000 */
.L_x_200:
[----:B------:R-:W1:Y:S01]  /*6ae0*/  SYNCS.PHASECHK.TRANS64.TRYWAIT P0, [R7+URZ], R4 ;  /* 0x00000004070075a7 */ /* 0x000e62000800017f */
[----:B------:R-:W-:-:S05]  /*6af0*/  VIADD R0, R8, 0x1 ;  /* 0x0000000108007836 */ /* 0x000fca0000000000 */
[----:B------:R-:W-:-:S04]  /*6b00*/  ISETP.NE.AND P1, PT, R0, 0x4, PT ;  /* 0x000000040000780c */ /* 0x000fc80003f25270 */
[----:B0-----:R-:W-:Y:S02]  /*6b10*/  SEL R2, RZ, 0x1, P1 ;  /* 0x00000001ff027807 */ /* 0x001fe40000800000 */
[----:B------:R-:W-:Y:S02]  /*6b20*/  SEL R0, R0, RZ, P1 ;  /* 0x000000ff00007207 */ /* 0x000fe40000800000 */
[----:B------:R-:W-:-:S03]  /*6b30*/  LOP3.LUT R9, R9, R2, RZ, 0x3c, !PT ;  /* 0x0000000209097212 */ /* 0x000fc600078e3cff */
[----:B------:R-:W-:Y:S01]  /*6b40*/  IMAD R6, R0, 0x8, R3 ;  /* 0x0000000800067824 */ /* 0x000fe200078e0203 */
[----:B------:R-:W-:Y:S01]  /*6b50*/  SHF.L.U32 R5, R9, 0x1f, RZ ;  /* 0x0000001f09057819 */ /* 0x000fe200000006ff */
[----:B-1----:R-:W-:Y:S06]  /*6b60*/  @!P0 BRA `(.L_x_188) ;  /* 0x0000000000f88947 */ /* 0x002fec0003800000 */
.L_x_201:
[----:B------:R-:W1:Y:S01]  /*6b70*/  SYNCS.PHASECHK.TRANS64.TRYWAIT P0, [R6+URZ], R5 ;  /* 0x00000005060075a7 */ /* 0x000e62000800017f */
[----:B------:R-:W-:-:S05]  /*6b80*/  VIADD R0, R0, 0x1 ;  /* 0x0000000100007836 */ /* 0x000fca0000000000 */
[----:B------:R-:W-:-:S04]  /*6b90*/  ISETP.NE.AND P1, PT, R0, 0x4, PT ;  /* 0x000000040000780c */ /* 0x000fc80003f25270 */
[----:B------:R-:W-:Y:S02]  /*6ba0*/  SEL R2, RZ, 0x1, P1 ;  /* 0x00000001ff027807 */ /* 0x000fe40000800000 */
[----:B------:R-:W-:Y:S02]  /*6bb0*/  SEL R0, R0, RZ, P1 ;  /* 0x000000ff00007207 */ /* 0x000fe40000800000 */
[----:B------:R-:W-:Y:S01]  /*6bc0*/  LOP3.LUT R2, R9, R2, RZ, 0x3c, !PT ;  /* 0x0000000209027212 */ /* 0x000fe200078e3cff */
[----:B-1----:R-:W-:Y:S06]  /*6bd0*/  @!P0 BRA `(.L_x_189) ;  /* 0x0000000000f08947 */ /* 0x002fec0003800000 */
.L_x_202:
[----:B------:R-:W-:Y:S01]  /*6be0*/  IMAD R3, R0, 0x8, R3 ;  /* 0x0000000800037824 */ /* 0x000fe200078e0203 */
[----:B------:R-:W-:-:S07]  /*6bf0*/  SHF.L.U32 R0, R2, 0x1f, RZ ;  /* 0x0000001f02007819 */ /* 0x000fce00000006ff */
.L_x_190:
[----:B--2---:R2:W3:Y:S02]  /*6c00*/  SYNCS.PHASECHK.TRANS64.TRYWAIT P0, [R3+URZ], R0 ;  /* 0x00000000030075a7 */ /* 0x0044e4000800017f */
[----:B---3--:R-:W-:Y:S05]  /*6c10*/  @!P0 NANOSLEEP.SYNCS 0x989680 ;  /* 0x009896800000895d */ /* 0x008fea0003900000 */
[----:B------:R-:W3:Y:S02]  /*6c20*/  @!P0 SYNCS.PHASECHK.TRANS64 P0, [R3+URZ], R0 ;  /* 0x00000000030085a7 */ /* 0x000ee4000800007f */
[----:B---3--:R-:W-:Y:S05]  /*6c30*/  @!P0 BRA `(.L_x_190) ;  /* 0xfffffffc00f08947 */ /* 0x008fea000383ffff */
.L_x_185:
[----:B------:R-:W-:Y:S05]  /*6c40*/  BSYNC B0 ;  /* 0x0000000000007941 */ /* 0x000fea0003800000 */
.L_x_184:
[----:B------:R-:W-:Y:S05]  /*6c50*/  EXIT ;  /* 0x000000000000794d */ /* 0x000fea0003800000 */
.L_x_18:
[----:B0-----:R0:W1:Y:S02]  /*6c60*/  SYNCS.PHASECHK.TRANS64.TRYWAIT P0, [R95+URZ+-0x8], R0 ;  /* 0xfffff8005f0075a7 */ /* 0x001064000800017f */
[----:B-1----:R-:W-:Y:S05]  /*6c70*/  @!P0 NANOSLEEP.SYNCS 0x989680 ;  /* 0x009896800000895d */ /* 0x002fea0003900000 */
[----:B------:R-:W1:Y:S02]  /*6c80*/  @!P0 SYNCS.PHASECHK.TRANS64 P0, [R95+URZ+-0x8], R0 ;  /* 0xfffff8005f0085a7 */ /* 0x000e64000800007f */
[----:B-1----:R-:W-:Y:S05]  /*6c90*/  @!P0 BRA `(.L_x_18) ;  /* 0xfffffffc00f08947 */ /* 0x002fea000383ffff */
[----:B------:R-:W-:Y:S05]  /*6ca0*/  BRA `(.L_x_191) ;  /* 0xffffffac00007947 */ /* 0x000fea000383ffff */
.L_x_23:
[----:B-1----:R1:W2:Y:S02]  /*6cb0*/  SYNCS.PHASECHK.TRANS64.TRYWAIT P1, [R3+URZ], R0 ;  /* 0x00000000030075a7 */ /* 0x0022a4000802017f */
[----:B--2---:R-:W-:Y:S05]  /*6cc0*/  @!P1 NANOSLEEP.SYNCS 0x989680 ;  /* 0x009896800000995d */ /* 0x004fea0003900000 */
[----:B------:R-:W2:Y:S02]  /*6cd0*/  @!P1 SYNCS.PHASECHK.TRANS64 P1, [R3+URZ], R0 ;  /* 0x00000000030095a7 */ /* 0x000ea4000802007f */
[----:B--2---:R-:W-:Y:S05]  /*6ce0*/  @!P1 BRA `(.L_x_23) ;  /* 0xfffffffc00f09947 */ /* 0x004fea000383ffff */
[----:B------:R-:W-:Y:S05]  /*6cf0*/  BRA `(.L_x_22) ;  /* 0xffffffac00747947 */ /* 0x000fea000383ffff */
.L_x_28:
[----:B-1----:R-:W-:-:S04]  /*6d00*/  IMAD.U32 R5, RZ, RZ, UR4 ;  /* 0x00000004ff057e24 */ /* 0x002fc8000f8e00ff */
[----:B------:R1:W2:Y:S03]  /*6d10*/  SYNCS.PHASECHK.TRANS64.TRYWAIT P1, [R5+URZ], R4 ;  /* 0x00000004050075a7 */ /* 0x0002a6000802017f */
[----:B--2---:R-:W-:Y:S05]  /*6d20*/  @!P1 NANOSLEEP.SYNCS 0x989680 ;  /* 0x009896800000995d */ /* 0x004fea0003900000 */
[----:B------:R-:W2:Y:S02]  /*6d30*/  @!P1 SYNCS.PHASECHK.TRANS64 P1, [R5+URZ], R4 ;  /* 0x00000004050095a7 */ /* 0x000ea4000802007f */
[----:B--2---:R-:W-:Y:S05]  /*6d40*/  @!P1 BRA `(.L_x_28) ;  /* 0xfffffffc00ec9947 */ /* 0x004fea000383ffff */
[----:B------:R-:W-:Y:S05]  /*6d50*/  BRA `(.L_x_27) ;  /* 0xffffffac00d07947 */ /* 0x000fea000383ffff */
.L_x_34:
[----:B0-----:R0:W1:Y:S02]  /*6d60*/  SYNCS.PHASECHK.TRANS64.TRYWAIT P0, [R95+URZ+0x8], R0 ;  /* 0x000008005f0075a7 */ /* 0x001064000800017f */
[----:B-1----:R-:W-:Y:S05]  /*6d70*/  @!P0 NANOSLEEP.SYNCS 0x989680 ;  /* 0x009896800000895d */ /* 0x002fea0003900000 */
[----:B------:R-:W1:Y:S02]  /*6d80*/  @!P0 SYNCS.PHASECHK.TRANS64 P0, [R95+URZ+0x8], R0 ;  /* 0x000008005f0085a7 */ /* 0x000e64000800007f */
[----:B-1----:R-:W-:Y:S05]  /*6d90*/  @!P0 BRA `(.L_x_34) ;  /* 0xfffffffc00f08947 */ /* 0x002fea000383ffff */
[----:B------:R-:W-:Y:S05]  /*6da0*/  BRA `(.L_x_192) ;  /* 0xffffffb000c07947 */ /* 0x000fea000383ffff */
.L_x_171:
[----:B------:R-:W-:Y:S01]  /*6db0*/  BSSY B1, `(.L_x_193) ;  /* 0x0000006000017945 */ /* 0x000fe20003800000 */
[----:B------:R-:W-:-:S07]  /*6dc0*/  IMAD.MOV.U32 R15, RZ, RZ, -0x1 ;  /* 0xffffffffff0f7424 */ /* 0x000fce00078e00ff */
[----:B-----5:R-:W-:Y:S05]  /*6dd0*/  WARPSYNC.COLLECTIVE R15, `(.L_x_194) ;  /* 0x000000000f0c7348 */ /* 0x020fea0003c00000 */
[----:B------:R-:W-:Y:S02]  /*6de0*/  ELECT P6, UR62, PT ;  /* 0x00000000003e782f */ /* 0x000fe400038c0000 */
[----:B------:R-:W-:Y:S01]  /*6df0*/  MOV R14, UR62 ;  /* 0x0000003e000e7c02 */ /* 0x000fe20008000f00 */
[----:B-----5:R-:W-:Y:S10]  /*6e00*/  ENDCOLLECTIVE ;  /* 0x000000000000791b */ /* 0x020ff40003800000 */
.L_x_194:
[----:B------:R-:W-:Y:S05]  /*6e10*/  BSYNC B1 ;  /* 0x0000000000017941 */ /* 0x000fea0003800000 */
.L_x_193:
[----:B------:R-:W-:Y:S05]  /*6e20*/  BRA `(.L_x_195) ;  /* 0xffffffec00f47947 */ /* 0x000fea000383ffff */
.L_x_174:
[----:B-1----:R1:W2:Y:S02]  /*6e30*/  SYNCS.PHASECHK.TRANS64.TRYWAIT P1, [R10+URZ+0x20], R5 ;  /* 0x000020050a0075a7 */ /* 0x0022a4000802017f */
[----:B--2---:R-:W-:Y:S05]  /*6e40*/  @!P1 NANOSLEEP.SYNCS 0x989680 ;  /* 0x009896800000995d */ /* 0x004fea0003900000 */
[----:B------:R-:W2:Y:S02]  /*6e50*/  @!P1 SYNCS.PHASECHK.TRANS64 P1, [R10+URZ+0x20], R5 ;  /* 0x000020050a0095a7 */ /* 0x000ea4000802007f */
[----:B--2---:R-:W-:Y:S05]  /*6e60*/  @!P1 BRA `(.L_x_174) ;  /* 0xfffffffc00f09947 */ /* 0x004fea000383ffff */
[----:B------:R-:W-:Y:S05]  /*6e70*/  BRA `(.L_x_196) ;  /* 0xfffffff0002c7947 */ /* 0x000fea000383ffff */
.L_x_183:
[----:B------:R-:W-:Y:S01]  /*6e80*/  BSSY B0, `(.L_x_197) ;  /* 0x0000006000007945 */ /* 0x000fe20003800000 */
[----:B------:R-:W-:-:S07]  /*6e90*/  IMAD.MOV.U32 R15, RZ, RZ, -0x1 ;  /* 0xffffffffff0f7424 */ /* 0x000fce00078e00ff */
[----:B-1---5:R-:W-:Y:S05]  /*6ea0*/  WARPSYNC.COLLECTIVE R15, `(.L_x_198) ;  /* 0x000000000f0c7348 */ /* 0x022fea0003c00000 */
[----:B------:R-:W-:Y:S02]  /*6eb0*/  ELECT P6, UR62, PT ;  /* 0x00000000003e782f */ /* 0x000fe400038c0000 */
[----:B------:R-:W-:Y:S01]  /*6ec0*/  MOV R14, UR62 ;  /* 0x0000003e000e7c02 */ /* 0x000fe20008000f00 */
[----:B-1---5:R-:W-:Y:S10]  /*6ed0*/  ENDCOLLECTIVE ;  /* 0x000000000000791b */ /* 0x022ff40003800000 */
.L_x_198:
[----:B------:R-:W-:Y:S05]  /*6ee0*/  BSYNC B0 ;  /* 0x0000000000007941 */ /* 0x000fea0003800000 */
.L_x_197:
[----:B------:R-:W-:Y:S05]  /*6ef0*/  BRA `(.L_x_199) ;  /* 0xfffffff800a07947 */ /* 0x000fea000383ffff */
.L_x_187:
[----:B0-----:R0:W1:Y:S02]  /*6f00*/  SYNCS.PHASECHK.TRANS64.TRYWAIT P0, [R5+URZ], R2 ;  /* 0x00000002050075a7 */ /* 0x001064000800017f */
[----:B-1----:R-:W-:Y:S05]  /*6f10*/  @!P0 NANOSLEEP.SYNCS 0x989680 ;  /* 0x009896800000895d */ /* 0x002fea0003900000 */
[----:B------:R-:W1:Y:S02]  /*6f20*/  @!P0 SYNCS.PHASECHK.TRANS64 P0, [R5+URZ], R2 ;  /* 0x00000002050085a7 */ /* 0x000e64000800007f */
[----:B-1----:R-:W-:Y:S05]  /*6f30*/  @!P0 BRA `(.L_x_187) ;  /* 0xfffffffc00f08947 */ /* 0x002fea000383ffff */
[----:B------:R-:W-:Y:S05]  /*6f40*/  BRA `(.L_x_200) ;  /* 0xfffffff800e47947 */ /* 0x000fea000383ffff */
.L_x_188:
[----:B0-----:R0:W1:Y:S02]  /*6f50*/  SYNCS.PHASECHK.TRANS64.TRYWAIT P0, [R7+URZ], R4 ;  /* 0x00000004070075a7 */ /* 0x001064000800017f */
[----:B-1----:R-:W-:Y:S05]  /*6f60*/  @!P0 NANOSLEEP.SYNCS 0x989680 ;  /* 0x009896800000895d */ /* 0x002fea0003900000 */
[----:B------:R-:W1:Y:S02]  /*6f70*/  @!P0 SYNCS.PHASECHK.TRANS64 P0, [R7+URZ], R4 ;  /* 0x00000004070085a7 */ /* 0x000e64000800007f */
[----:B-1----:R-:W-:Y:S05]  /*6f80*/  @!P0 BRA `(.L_x_188) ;  /* 0xfffffffc00f08947 */ /* 0x002fea000383ffff */
[----:B------:R-:W-:Y:S05]  /*6f90*/  BRA `(.L_x_201) ;  /* 0xfffffff800f47947 */ /* 0x000fea000383ffff */
.L_x_189:
[----:B-1----:R1:W2:Y:S02]  /*6fa0*/  SYNCS.PHASECHK.TRANS64.TRYWAIT P0, [R6+URZ], R5 ;  /* 0x00000005060075a7 */ /* 0x0022a4000800017f */
[----:B--2---:R-:W-:Y:S05]  /*6fb0*/  @!P0 NANOSLEEP.SYNCS 0x989680 ;  /* 0x009896800000895d */ /* 0x004fea0003900000 */
[----:B------:R-:W2:Y:S02]  /*6fc0*/  @!P0 SYNCS.PHASECHK.TRANS64 P0, [R6+URZ], R5 ;  /* 0x00000005060085a7 */ /* 0x000ea4000800007f */
[----:B--2---:R-:W-:Y:S05]  /*6fd0*/  @!P0 BRA `(.L_x_189) ;  /* 0xfffffffc00f08947 */ /* 0x004fea000383ffff */
[----:B------:R-:W-:Y:S05]  /*6fe0*/  BRA `(.L_x_202) ;  /* 0xfffffff800fc7947 */ /* 0x000fea000383ffff */
.L_x_203:
[----:B------:R-:W-:-:S00]  /*6ff0*/  BRA `(.L_x_203) ;  /* 0xfffffffc00fc7947 */ /* 0x000fc0000383ffff */
[----:B------:R-:W-:-:S00]  /*7000*/  NOP ;  /* 0x0000000000007918 */ /* 0x000fc00000000000 */
[----:B------:R-:W-:-:S00]  /*7010*/  NOP ;  /* 0x0000000000007918 */ /* 0x000fc00000000000 */
[----:B------:R-:W-:-:S00]  /*7020*/  NOP ;  /* 0x0000000000007918 */ /* 0x000fc00000000000 */
[----:B------:R-:W-:-:S00]  /*7030*/  NOP ;  /* 0x0000000000007918 */ /* 0x000fc00000000000 */
[----:B------:R-:W-:-:S00]  /*7040*/  NOP ;  /* 0x0000000000007918 */ /* 0x000fc00000000000 */
[----:B------:R-:W-:-:S00]  /*7050*/  NOP ;  /* 0x0000000000007918 */ /* 0x000fc00000000000 */
[----:B------:R-:W-:-:S00]  /*7060*/  NOP ;  /* 0x0000000000007918 */ /* 0x000fc00000000000 */
[----:B------:R-:W-:-:S00]  /*7070*/  NOP ;  /* 0x0000000000007918 */ /* 0x000fc00000000000 */
.L_x_204:


//--------------------- .nv.global.init           --------------------------
	.section	.nv.global.init,"aw",@progbits
.nv.global.init:
	.type		$str$22,@object
	.size		$str$22,($str$23 - $str$22)
$str$22:
        /*0000*/ 	.byte	0x6b, 0x5f, 0x74, 0x69, 0x6c, 0x65, 0x5f, 0x63, 0x6f, 0x75, 0x6e, 0x74, 0x20, 0x3e, 0x3d, 0x20
        /*0010*/ 	.byte	0x31, 0x00
	.type		$str$23,@object
	.size		$str$23,(__unnamed_1 - $str$23)
$str$23:
        /*0012*/ 	.byte	0x2f, 0x74, 0x6d, 0x70, 0x2f, 0x63, 0x75, 0x74, 0x6c, 0x61, 0x73, 0x73, 0x5f, 0x73, 0x77, 0x65
        /*0022*/ 	.byte	0x65, 0x70, 0x5f, 0x73, 0x72, 0x63, 0x2f, 0x69, 0x6e, 0x63, 0x6c, 0x75, 0x64, 0x65, 0x2f, 0x63
        /*0032*/ 	.byte	0x75, 0x74, 0x6c, 0x61, 0x73, 0x73, 0x2f, 0x67, 0x65, 0x6d, 0x6d, 0x2f, 0x63, 0x6f, 0x6c, 0x6c
        /*0042*/ 	.byte	0x65, 0x63, 0x74, 0x69, 0x76, 0x65, 0x2f, 0x73, 0x6d, 0x39, 0x30, 0x5f, 0x6d, 0x6d, 0x61, 0x5f
        /*0052*/ 	.byte	0x74, 0x6d, 0x61, 0x5f, 0x67, 0x6d, 0x6d, 0x61, 0x5f, 0x73, 0x73, 0x5f, 0x77, 0x61, 0x72, 0x70
        /*0062*/ 	.byte	0x73, 0x70, 0x65, 0x63, 0x69, 0x61, 0x6c, 0x69, 0x7a, 0x65, 0x64, 0x2e, 0x68, 0x70, 0x70, 0x00
	.type		__unnamed_1,@object
	.size		__unnamed_1,(.L_0 - __unnamed_1)
__unnamed_1:
        /*0072*/ 	.byte	0x76, 0x6f, 0x69, 0x64, 0x20, 0x63, 0x75, 0x74, 0x6c, 0x61, 0x73, 0x73, 0x3a, 0x3a, 0x67, 0x65
        /* <DEDUP_REMOVED lines=172> */
        /*0b42*/ 	.byte	0x75, 0x74, 0x65, 0x3a, 0x3a, 0x69, 0x64, 0x65, 0x6e, 0x74, 0x69, 0x74, 0x79, 0x5d, 0x00
.L_0:


//--------------------- .nv.shared._ZN7cutlass13device_kernelINS_4gemm6kernel13GemmUniversalIN4cute5tupleIJiiiiEEENS1_10collective13CollectiveMmaINS1_34MainloopSm90TmaGmmaWarpSpecializedILi4ENS5_IJNS4_1CILi2EEESB_NSA_ILi1EEEEEENS1_32KernelTmaWarpSpecializedPingpongEEENS5_IJNSA_ILi64EEENSA_ILi128EEENSA_ILi32EEEEEEaNS5_IJlSC_lEEEaSK_NS4_8TiledMMAINS4_8MMA_AtomIJNS4_4SM904GMMA27MMA_64x128x32_S32S8S8_SS_TNEEEENS4_6LayoutINS5_IJSC_SC_SC_EEENS5_IJNSA_ILi0EEEST_ST_EEEEENS5_IJNS4_10UnderscoreESW_SW_EEEEENS4_23SM90_TMA_LOAD_MULTICASTENS4_14ComposedLayoutINS4_7SwizzleILi1ELi4ELi3EEENS4_18smem_ptr_flag_bitsILi8EEENSR_INS5_IJNSA_ILi8EEESI_EEENS5_IJSI_SC_EEEEEEEvNS4_8identityESZ_S19_vS1A_EENS_8epilogue10collective6detail29Sm90TmaWarpSpecializedAdapterINS1D_15DefaultEpilogueIaSK_SK_NS1C_6thread17LinearCombinationIaLi1EiiLNS1H_9ScaleType4KindE0ELNS_15FloatRoundStyleE2EaEENS1_15EpilogueDefaultEEEEEvvEEEEvNT_6ParamsE --------------------------
	.section	.nv.shared._ZN7cutlass13device_kernelINS_4gemm6kernel13GemmUniversalIN4cute5tupleIJiiiiEEENS1_10collective13CollectiveMmaINS1_34MainloopSm90TmaGmmaWarpSpecializedILi4ENS5_IJNS4_1CILi2EEESB_NSA_ILi1EEEEEENS1_32KernelTmaWarpSpecializedPingpongEEENS5_IJNSA_ILi64EEENSA_ILi128EEENSA_ILi32EEEEEEaNS5_IJlSC_lEEEaSK_NS4_8TiledMMAINS4_8MMA_AtomIJNS4_4SM904GMMA27MMA_64x128x32_S32S8S8_SS_TNEEEENS4_6LayoutINS5_IJSC_SC_SC_EEENS5_IJNSA_ILi0EEEST_ST_EEEEENS5_IJNS4_10UnderscoreESW_SW_EEEEENS4_23SM90_TMA_LOAD_MULTICASTENS4_14ComposedLayoutINS4_7SwizzleILi1ELi4ELi3EEENS4_18smem_ptr_flag_bitsILi8EEENSR_INS5_IJNSA_ILi8EEESI_EEENS5_IJSI_SC_EEEEEEEvNS4_8identityESZ_S19_vS1A_EENS_8epilogue10collective6detail29Sm90TmaWarpSpecializedAdapterINS1D_15DefaultEpilogueIaSK_SK_NS1C_6thread17LinearCombinationIaLi1EiiLNS1H_9ScaleType4KindE0ELNS_15FloatRoundStyleE2EaEENS1_15EpilogueDefaultEEEEEvvEEEEvNT_6ParamsE,"aw",@nobits
	.sectionflags	@""
	.align	16
	.zero		1024


//--------------------- .nv.shared.reserved.0     --------------------------
	.section	.nv.shared.reserved.0,"aw",@nobits
	.weak		__nv_reservedSMEM_offset_0_alias
	.size		__nv_reservedSMEM_offset_0_alias, 0, 0
	.other		__nv_reservedSMEM_offset_0_alias,@"STO_CUDA_RESERVED_SHARED STV_DEFAULT"
__nv_reservedSMEM_offset_0_alias:
	.zero		0


//--------------------- .nv.global                --------------------------
	.section	.nv.global,"aw",@nobits
.nv.global:
	.type		_ZN39_INTERNAL_4a476afe_4_k_cu_59f411cd_55894cute1_E,@object
	.size		_ZN39_INTERNAL_4a476afe_4_k_cu_59f411cd_55894cute1_E,(_ZN39_INTERNAL_4a476afe_4_k_cu_59f411cd_55894cuda3std3__45__cpo6cbeginE - _ZN39_INTERNAL_4a476afe_4_k_cu_59f411cd_55894cute1_E)
_ZN39_INTERNAL_4a476afe_4_k_cu_59f411cd_55894cute1_E:
	.zero		1
	.type		_ZN39_INTERNAL_4a476afe_4_k_cu_59f411cd_55894cuda3std3__45__cpo6cbeginE,@object
	.size		_ZN39_INTERNAL_4a476afe_4_k_cu_59f411cd_55894cuda3std3__45__cpo6cbeginE,(_ZN39_INTERNAL_4a476afe_4_k_cu_59f411cd_55894cuda3std3__48in_placeE - _ZN39_INTERNAL_4a476afe_4_k_cu_59f411cd_55894cuda3std3__45__cpo6cbeginE)
_ZN39_INTERNAL_4a476afe_4_k_cu_59f411cd_55894cuda3std3__45__cpo6cbeginE:
	.zero		1
	.type		_ZN39_INTERNAL_4a476afe_4_k_cu_59f411cd_55894cuda3std3__48in_placeE,@object
	.size		_ZN39_INTERNAL_4a476afe_4_k_cu_59f411cd_55894cuda3std3__48in_placeE,(_ZN39_INTERNAL_4a476afe_4_k_cu_59f411cd_55894cuda3std6ranges3__45__cpo9iter_moveE - _ZN39_INTERNAL_4a476afe_4_k_cu_59f411cd_55894cuda3std3__48in_placeE)
_ZN39_INTERNAL_4a476afe_4_k_cu_59f411cd_55894cuda3std3__48in_placeE:
	.zero		1
	.type		_ZN39_INTERNAL_4a476afe_4_k_cu_59f411cd_55894cuda3std6ranges3__45__cpo9iter_moveE,@object
	.size		_ZN39_INTERNAL_4a476afe_4_k_cu_59f411cd_55894cuda3std6ranges3__45__cpo9iter_moveE,(_ZN39_INTERNAL_4a476afe_4_k_cu_59f411cd_55894cuda3std3__45__cpo5beginE - _ZN39_INTERNAL_4a476afe_4_k_cu_59f411cd_55894cuda3std6ranges3__45__cpo9iter_moveE)
_ZN39_INTERNAL_4a476afe_4_k_cu_59f411cd_55894cuda3std6ranges3__45__cpo9iter_moveE:
	.zero		1
	.type		_ZN39_INTERNAL_4a476afe_4_k_cu_59f411cd_55894cuda3std3__45__cpo5beginE,@object
	.size		_ZN39_INTERNAL_4a476afe_4_k_cu_59f411cd_55894cuda3std3__45__cpo5beginE,(_ZN39_INTERNAL_4a476afe_4_k_cu_59f411cd_55894cuda3std3__441_GLOBAL__N__4a476afe_4_k_cu_59f411cd_55896ignoreE - _ZN39_INTERNAL_4a476afe_4_k_cu_59f411cd_55894cuda3std3__45__cpo5beginE)
_ZN39_INTERNAL_4a476afe_4_k_cu_59f411cd_55894cuda3std3__45__cpo5beginE:
	.zero		1
	.type		_ZN39_INTERNAL_4a476afe_4_k_cu_59f411cd_55894cuda3std3__441_GLOBAL__N__4a476afe_4_k_cu_59f411cd_55896ignoreE,@object
	.size		_ZN39_INTERNAL_4a476afe_4_k_cu_59f411cd_55894cuda3std3__441_GLOBAL__N__4a476afe_4_k_cu_59f411cd_55896ignoreE,(_ZN39_INTERNAL_4a476afe_4_k_cu_59f411cd_55894cute7productE - _ZN39_INTERNAL_4a476afe_4_k_cu_59f411cd_55894cuda3std3__441_GLOBAL__N__4a476afe_4_k_cu_59f411cd_55896ignoreE)
_ZN39_INTERNAL_4a476afe_4_k_cu_59f411cd_55894cuda3std3__441_GLOBAL__N__4a476afe_4_k_cu_59f411cd_55896ignoreE:
	.zero		1
	.type		_ZN39_INTERNAL_4a476afe_4_k_cu_59f411cd_55894cute7productE,@object
	.size		_ZN39_INTERNAL_4a476afe_4_k_cu_59f411cd_55894cute7productE,(_ZN39_INTERNAL_4a476afe_4_k_cu_59f411cd_55894cuda3std3__45__cpo3endE - _ZN39_INTERNAL_4a476afe_4_k_cu_59f411cd_55894cute7productE)
_ZN39_INTERNAL_4a476afe_4_k_cu_59f411cd_55894cute7productE:
	.zero		1
	.type		_ZN39_INTERNAL_4a476afe_4_k_cu_59f411cd_55894cuda3std3__45__cpo3endE,@object
	.size		_ZN39_INTERNAL_4a476afe_4_k_cu_59f411cd_55894cuda3std3__45__cpo3endE,(_ZN39_INTERNAL_4a476afe_4_k_cu_59f411cd_55894cuda3std3__419piecewise_constructE - _ZN39_INTERNAL_4a476afe_4_k_cu_59f411cd_55894cuda3std3__45__cpo3endE)
_ZN39_INTERNAL_4a476afe_4_k_cu_59f411cd_55894cuda3std3__45__cpo3endE:
	.zero		1
	.type		_ZN39_INTERNAL_4a476afe_4_k_cu_59f411cd_55894cuda3std3__419piecewise_constructE,@object
	.size		_ZN39_INTERNAL_4a476afe_4_k_cu_59f411cd_55894cuda3std3__419piecewise_constructE,(_ZN39_INTERNAL_4a476afe_4_k_cu_59f411cd_55894cuda3std3__45__cpo4cendE - _ZN39_INTERNAL_4a476afe_4_k_cu_59f411cd_55894cuda3std3__419piecewise_constructE)
_ZN39_INTERNAL_4a476afe_4_k_cu_59f411cd_55894cuda3std3__419piecewise_constructE:
	.zero		1
	.type		_ZN39_INTERNAL_4a476afe_4_k_cu_59f411cd_55894cuda3std3__45__cpo4cendE,@object
	.size		_ZN39_INTERNAL_4a476afe_4_k_cu_59f411cd_55894cuda3std3__45__cpo4cendE,(_ZN39_INTERNAL_4a476afe_4_k_cu_59f411cd_55894cuda3std6ranges3__45__cpo4swapE - _ZN39_INTERNAL_4a476afe_4_k_cu_59f411cd_55894cuda3std3__45__cpo4cendE)
_ZN39_INTERNAL_4a476afe_4_k_cu_59f411cd_55894cuda3std3__45__cpo4cendE:
	.zero		1
	.type		_ZN39_INTERNAL_4a476afe_4_k_cu_59f411cd_55894cuda3std6ranges3__45__cpo4swapE,@object
	.size		_ZN39_INTERNAL_4a476afe_4_k_cu_59f411cd_55894cuda3std6ranges3__45__cpo4swapE,(.L_8 - _ZN39_INTERNAL_4a476afe_4_k_cu_59f411cd_55894cuda3std6ranges3__45__cpo4swapE)
_ZN39_INTERNAL_4a476afe_4_k_cu_59f411cd_55894cuda3std6ranges3__45__cpo4swapE:
	.zero		1
.L_8:


//--------------------- .nv.constant0._ZN7cutlass13device_kernelINS_4gemm6kernel13GemmUniversalIN4cute5tupleIJiiiiEEENS1_10collective13CollectiveMmaINS1_34MainloopSm90TmaGmmaWarpSpecializedILi4ENS5_IJNS4_1CILi2EEESB_NSA_ILi1EEEEEENS1_32KernelTmaWarpSpecializedPingpongEEENS5_IJNSA_ILi64EEENSA_ILi128EEENSA_ILi32EEEEEEaNS5_IJlSC_lEEEaSK_NS4_8TiledMMAINS4_8MMA_AtomIJNS4_4SM904GMMA27MMA_64x128x32_S32S8S8_SS_TNEEEENS4_6LayoutINS5_IJSC_SC_SC_EEENS5_IJNSA_ILi0EEEST_ST_EEEEENS5_IJNS4_10UnderscoreESW_SW_EEEEENS4_23SM90_TMA_LOAD_MULTICASTENS4_14ComposedLayoutINS4_7SwizzleILi1ELi4ELi3EEENS4_18smem_ptr_flag_bitsILi8EEENSR_INS5_IJNSA_ILi8EEESI_EEENS5_IJSI_SC_EEEEEEEvNS4_8identityESZ_S19_vS1A_EENS_8epilogue10collective6detail29Sm90TmaWarpSpecializedAdapterINS1D_15DefaultEpilogueIaSK_SK_NS1C_6thread17LinearCombinationIaLi1EiiLNS1H_9ScaleType4KindE0ELNS_15FloatRoundStyleE2EaEENS1_15EpilogueDefaultEEEEEvvEEEEvNT_6ParamsE --------------------------
	.section	.nv.constant0._ZN7cutlass13device_kernelINS_4gemm6kernel13GemmUniversalIN4cute5tupleIJiiiiEEENS1_10collective13CollectiveMmaINS1_34MainloopSm90TmaGmmaWarpSpecializedILi4ENS5_IJNS4_1CILi2EEESB_NSA_ILi1EEEEEENS1_32KernelTmaWarpSpecializedPingpongEEENS5_IJNSA_ILi64EEENSA_ILi128EEENSA_ILi32EEEEEEaNS5_IJlSC_lEEEaSK_NS4_8TiledMMAINS4_8MMA_AtomIJNS4_4SM904GMMA27MMA_64x128x32_S32S8S8_SS_TNEEEENS4_6LayoutINS5_IJSC_SC_SC_EEENS5_IJNSA_ILi0EEEST_ST_EEEEENS5_IJNS4_10UnderscoreESW_SW_EEEEENS4_23SM90_TMA_LOAD_MULTICASTENS4_14ComposedLayoutINS4_7SwizzleILi1ELi4ELi3EEENS4_18smem_ptr_flag_bitsILi8EEENSR_INS5_IJNSA_ILi8EEESI_EEENS5_IJSI_SC_EEEEEEEvNS4_8identityESZ_S19_vS1A_EENS_8epilogue10collective6detail29Sm90TmaWarpSpecializedAdapterINS1D_15DefaultEpilogueIaSK_SK_NS1C_6thread17LinearCombinationIaLi1EiiLNS1H_9ScaleType4KindE0ELNS_15FloatRoundStyleE2EaEENS1_15EpilogueDefaultEEEEEvvEEEEvNT_6ParamsE,"a",@progbits
	.sectionflags	@""
	.align	4
.nv.constant0._ZN7cutlass13device_kernelINS_4gemm6kernel13GemmUniversalIN4cute5tupleIJiiiiEEENS1_10collective13CollectiveMmaINS1_34MainloopSm90TmaGmmaWarpSpecializedILi4ENS5_IJNS4_1CILi2EEESB_NSA_ILi1EEEEEENS1_32KernelTmaWarpSpecializedPingpongEEENS5_IJNSA_ILi64EEENSA_ILi128EEENSA_ILi32EEEEEEaNS5_IJlSC_lEEEaSK_NS4_8TiledMMAINS4_8MMA_AtomIJNS4_4SM904GMMA27MMA_64x128x32_S32S8S8_SS_TNEEEENS4_6LayoutINS5_IJSC_SC_SC_EEENS5_IJNSA_ILi0EEEST_ST_EEEEENS5_IJNS4_10UnderscoreESW_SW_EEEEENS4_23SM90_TMA_LOAD_MULTICASTENS4_14ComposedLayoutINS4_7SwizzleILi1ELi4ELi3EEENS4_18smem_ptr_flag_bitsILi8EEENSR_INS5_IJNSA_ILi8EEESI_EEENS5_IJSI_SC_EEEEEEEvNS4_8identityESZ_S19_vS1A_EENS_8epilogue10collective6detail29Sm90TmaWarpSpecializedAdapterINS1D_15DefaultEpilogueIaSK_SK_NS1C_6thread17LinearCombinationIaLi1EiiLNS1H_9ScaleType4KindE0ELNS_15FloatRoundStyleE2EaEENS1_15EpilogueDefaultEEEEEvvEEEEvNT_6ParamsE:
	.zero		1664


//--------------------- SYMBOLS --------------------------

	.type		.nv.reservedSmem.offset0,@object
	.size		.nv.reservedSmem.offset0,0x4
	.type		__assertfail,@function
